//
// Generated by NVIDIA NVVM Compiler
//
// Compiler Build ID: CL-36424714
// Cuda compilation tools, release 13.0, V13.0.88
// Based on NVVM 20.0.0
//

.version 9.0
.target sm_100
.address_size 64

.extern .func  (.param .b32 func_retval0) vprintf
(
	.param .b64 vprintf_param_0,
	.param .b64 vprintf_param_1
)
;
.global .align 1 .b8 $str$1[17] = {70, 111, 117, 110, 100, 32, 112, 97, 115, 115, 119, 111, 114, 100, 33, 10};
.global .align 1 .b8 $str$2[32] = {80, 97, 115, 115, 119, 111, 114, 100, 32, 105, 110, 32, 100, 101, 99, 105, 109, 97, 108, 32, 98, 97, 115, 101, 58, 32, 37, 108, 108, 105, 10};
.global .align 1 .b8 $str$3[20] = {70, 111, 117, 110, 100, 32, 112, 97, 115, 115, 119, 111, 114, 100, 58, 32, 37, 115, 10};

.func  (.param .b64 func_retval0) _Z6my_powxi(
	.param .b32 _Z6my_powxi_param_0
)
{
	.reg .pred 	%p<6>;
	.reg .b32 	%r<12>;
	.reg .b64 	%rd<17>;

	ld.param.u32 	%r8, [_Z6my_powxi_param_0];
	setp.eq.s32 	%p1, %r8, 0;
	mov.b64 	%rd16, 1;
	@%p1 bra 	$L__BB0_7;
	and.b32  	%r1, %r8, 3;
	setp.lt.u32 	%p2, %r8, 4;
	mov.b64 	%rd16, 1;
	@%p2 bra 	$L__BB0_4;
	and.b32  	%r9, %r8, -4;
	neg.s32 	%r10, %r9;
	mov.b64 	%rd16, 1;
$L__BB0_3:
	mul.lo.s64 	%rd16, %rd16, 33362176;
	add.s32 	%r10, %r10, 4;
	setp.ne.s32 	%p3, %r10, 0;
	@%p3 bra 	$L__BB0_3;
$L__BB0_4:
	setp.eq.s32 	%p4, %r1, 0;
	@%p4 bra 	$L__BB0_7;
	neg.s32 	%r11, %r1;
$L__BB0_6:
	.pragma "nounroll";
	mul.lo.s64 	%rd16, %rd16, 76;
	add.s32 	%r11, %r11, 1;
	setp.ne.s32 	%p5, %r11, 0;
	@%p5 bra 	$L__BB0_6;
$L__BB0_7:
	st.param.b64 	[func_retval0], %rd16;
	ret;

}
	// .globl	_Z10bruteForcePc
.visible .entry _Z10bruteForcePc(
	.param .u64 .ptr .align 1 _Z10bruteForcePc_param_0
)
{
	.local .align 16 .b8 	__local_depot1[112];
	.reg .b64 	%SP;
	.reg .b64 	%SPL;
	.reg .pred 	%p<26>;
	.reg .b16 	%rs<6>;
	.reg .b32 	%r<156>;
	.reg .b64 	%rd<265>;

	mov.u64 	%SPL, __local_depot1;
	cvta.local.u64 	%SP, %SPL;
	ld.param.u64 	%rd41, [_Z10bruteForcePc_param_0];
	cvta.to.global.u64 	%rd1, %rd41;
	add.u64 	%rd2, %SPL, 0;
	add.u64 	%rd43, %SP, 80;
	add.u64 	%rd3, %SPL, 80;
	add.u64 	%rd44, %SP, 104;
	add.u64 	%rd4, %SPL, 104;
	mov.u32 	%r43, %ctaid.x;
	mov.u32 	%r1, %ntid.x;
	mov.u32 	%r44, %tid.x;
	mad.lo.s32 	%r45, %r43, %r1, %r44;
	cvt.u64.u32 	%rd262, %r45;
	ld.global.u8 	%rs1, [%rd1];
	setp.eq.s16 	%p1, %rs1, 0;
	mov.b32 	%r142, 0;
	@%p1 bra 	$L__BB1_3;
	mov.b32 	%r142, 0;
	mov.u64 	%rd248, %rd1;
$L__BB1_2:
	add.s64 	%rd9, %rd248, 1;
	add.s32 	%r142, %r142, 1;
	ld.global.u8 	%rs2, [%rd248+1];
	setp.eq.s16 	%p2, %rs2, 0;
	mov.u64 	%rd248, %rd9;
	@%p2 bra 	$L__BB1_3;
	bra.uni 	$L__BB1_2;
$L__BB1_3:
	setp.eq.s32 	%p3, %r142, 0;
	@%p3 bra 	$L__BB1_16;
	and.b32  	%r3, %r142, 15;
	setp.lt.u32 	%p4, %r142, 16;
	mov.b32 	%r143, 0;
	@%p4 bra 	$L__BB1_7;
	and.b32  	%r143, %r142, -16;
	neg.s32 	%r147, %r143;
	add.s64 	%rd252, %rd1, 7;
	add.s64 	%rd251, %rd2, 32;
$L__BB1_6:
	.pragma "nounroll";
	ld.global.s8 	%r48, [%rd252+-7];
	add.s32 	%r49, %r48, -47;
	ld.global.s8 	%r50, [%rd252+-6];
	add.s32 	%r51, %r50, -47;
	ld.global.s8 	%r52, [%rd252+-5];
	add.s32 	%r53, %r52, -47;
	ld.global.s8 	%r54, [%rd252+-4];
	add.s32 	%r55, %r54, -47;
	st.local.v4.u32 	[%rd251+-32], {%r49, %r51, %r53, %r55};
	ld.global.s8 	%r56, [%rd252+-3];
	add.s32 	%r57, %r56, -47;
	ld.global.s8 	%r58, [%rd252+-2];
	add.s32 	%r59, %r58, -47;
	ld.global.s8 	%r60, [%rd252+-1];
	add.s32 	%r61, %r60, -47;
	ld.global.s8 	%r62, [%rd252];
	add.s32 	%r63, %r62, -47;
	st.local.v4.u32 	[%rd251+-16], {%r57, %r59, %r61, %r63};
	ld.global.s8 	%r64, [%rd252+1];
	add.s32 	%r65, %r64, -47;
	ld.global.s8 	%r66, [%rd252+2];
	add.s32 	%r67, %r66, -47;
	ld.global.s8 	%r68, [%rd252+3];
	add.s32 	%r69, %r68, -47;
	ld.global.s8 	%r70, [%rd252+4];
	add.s32 	%r71, %r70, -47;
	st.local.v4.u32 	[%rd251], {%r65, %r67, %r69, %r71};
	ld.global.s8 	%r72, [%rd252+5];
	add.s32 	%r73, %r72, -47;
	ld.global.s8 	%r74, [%rd252+6];
	add.s32 	%r75, %r74, -47;
	ld.global.s8 	%r76, [%rd252+7];
	add.s32 	%r77, %r76, -47;
	ld.global.s8 	%r78, [%rd252+8];
	add.s32 	%r79, %r78, -47;
	st.local.v4.u32 	[%rd251+16], {%r73, %r75, %r77, %r79};
	add.s32 	%r147, %r147, 16;
	add.s64 	%rd252, %rd252, 16;
	add.s64 	%rd251, %rd251, 64;
	setp.eq.s32 	%p5, %r147, 0;
	@%p5 bra 	$L__BB1_7;
	bra.uni 	$L__BB1_6;
$L__BB1_7:
	setp.eq.s32 	%p6, %r3, 0;
	@%p6 bra 	$L__BB1_16;
	and.b32  	%r9, %r142, 7;
	setp.lt.u32 	%p7, %r3, 8;
	@%p7 bra 	$L__BB1_10;
	cvt.u64.u32 	%rd45, %r143;
	add.s64 	%rd46, %rd1, %rd45;
	ld.global.s8 	%r80, [%rd46];
	add.s32 	%r81, %r80, -47;
	mul.wide.u32 	%rd47, %r143, 4;
	add.s64 	%rd48, %rd2, %rd47;
	st.local.u32 	[%rd48], %r81;
	ld.global.s8 	%r82, [%rd46+1];
	add.s32 	%r83, %r82, -47;
	st.local.u32 	[%rd48+4], %r83;
	ld.global.s8 	%r84, [%rd46+2];
	add.s32 	%r85, %r84, -47;
	st.local.u32 	[%rd48+8], %r85;
	ld.global.s8 	%r86, [%rd46+3];
	add.s32 	%r87, %r86, -47;
	st.local.u32 	[%rd48+12], %r87;
	ld.global.s8 	%r88, [%rd46+4];
	add.s32 	%r89, %r88, -47;
	st.local.u32 	[%rd48+16], %r89;
	ld.global.s8 	%r90, [%rd46+5];
	add.s32 	%r91, %r90, -47;
	st.local.u32 	[%rd48+20], %r91;
	ld.global.s8 	%r92, [%rd46+6];
	add.s32 	%r93, %r92, -47;
	st.local.u32 	[%rd48+24], %r93;
	ld.global.s8 	%r94, [%rd46+7];
	add.s32 	%r95, %r94, -47;
	st.local.u32 	[%rd48+28], %r95;
	add.s32 	%r143, %r143, 8;
$L__BB1_10:
	setp.eq.s32 	%p8, %r9, 0;
	@%p8 bra 	$L__BB1_16;
	and.b32  	%r12, %r142, 3;
	setp.lt.u32 	%p9, %r9, 4;
	@%p9 bra 	$L__BB1_13;
	cvt.u64.u32 	%rd49, %r143;
	add.s64 	%rd50, %rd1, %rd49;
	ld.global.s8 	%r96, [%rd50];
	add.s32 	%r97, %r96, -47;
	mul.wide.u32 	%rd51, %r143, 4;
	add.s64 	%rd52, %rd2, %rd51;
	st.local.u32 	[%rd52], %r97;
	ld.global.s8 	%r98, [%rd50+1];
	add.s32 	%r99, %r98, -47;
	st.local.u32 	[%rd52+4], %r99;
	ld.global.s8 	%r100, [%rd50+2];
	add.s32 	%r101, %r100, -47;
	st.local.u32 	[%rd52+8], %r101;
	ld.global.s8 	%r102, [%rd50+3];
	add.s32 	%r103, %r102, -47;
	st.local.u32 	[%rd52+12], %r103;
	add.s32 	%r143, %r143, 4;
$L__BB1_13:
	setp.eq.s32 	%p10, %r12, 0;
	@%p10 bra 	$L__BB1_16;
	cvt.u64.u32 	%rd53, %r143;
	mul.wide.u32 	%rd54, %r143, 4;
	add.s64 	%rd250, %rd2, %rd54;
	add.s64 	%rd249, %rd1, %rd53;
	neg.s32 	%r146, %r12;
$L__BB1_15:
	.pragma "nounroll";
	ld.global.s8 	%r104, [%rd249];
	add.s32 	%r105, %r104, -47;
	st.local.u32 	[%rd250], %r105;
	add.s64 	%rd250, %rd250, 4;
	add.s64 	%rd249, %rd249, 1;
	add.s32 	%r146, %r146, 1;
	setp.ne.s32 	%p11, %r146, 0;
	@%p11 bra 	$L__BB1_15;
$L__BB1_16:
	setp.lt.s32 	%p12, %r142, 1;
	mov.b64 	%rd261, 0;
	@%p12 bra 	$L__BB1_30;
	and.b32  	%r18, %r142, 15;
	setp.lt.u32 	%p13, %r142, 16;
	mov.b64 	%rd261, 0;
	mov.u32 	%r151, %r142;
	@%p13 bra 	$L__BB1_21;
	add.s32 	%r149, %r142, -8;
	and.b32  	%r106, %r142, 2147483632;
	neg.s32 	%r148, %r106;
	mov.b64 	%rd261, 0;
$L__BB1_19:
	.pragma "nounroll";
	add.s32 	%r107, %r149, 7;
	mul.wide.u32 	%rd59, %r107, 4;
	add.s64 	%rd60, %rd2, %rd59;
	ld.local.s32 	%rd61, [%rd60];
	{ // callseq 0, 0
	.param .b32 param0;
	st.param.b32 	[param0], %r107;
	.param .b64 retval0;
	call.uni (retval0), 
	_Z6my_powxi, 
	(
	param0
	);
	ld.param.b64 	%rd62, [retval0];
	} // callseq 0
	mad.lo.s64 	%rd64, %rd62, %rd61, %rd261;
	add.s32 	%r108, %r149, 6;
	mul.wide.u32 	%rd65, %r108, 4;
	add.s64 	%rd66, %rd2, %rd65;
	ld.local.s32 	%rd67, [%rd66];
	{ // callseq 1, 0
	.param .b32 param0;
	st.param.b32 	[param0], %r108;
	.param .b64 retval0;
	call.uni (retval0), 
	_Z6my_powxi, 
	(
	param0
	);
	ld.param.b64 	%rd68, [retval0];
	} // callseq 1
	mad.lo.s64 	%rd70, %rd68, %rd67, %rd64;
	add.s32 	%r109, %r149, 5;
	mul.wide.u32 	%rd71, %r109, 4;
	add.s64 	%rd72, %rd2, %rd71;
	ld.local.s32 	%rd73, [%rd72];
	{ // callseq 2, 0
	.param .b32 param0;
	st.param.b32 	[param0], %r109;
	.param .b64 retval0;
	call.uni (retval0), 
	_Z6my_powxi, 
	(
	param0
	);
	ld.param.b64 	%rd74, [retval0];
	} // callseq 2
	mad.lo.s64 	%rd76, %rd74, %rd73, %rd70;
	add.s32 	%r110, %r149, 4;
	mul.wide.u32 	%rd77, %r110, 4;
	add.s64 	%rd78, %rd2, %rd77;
	ld.local.s32 	%rd79, [%rd78];
	{ // callseq 3, 0
	.param .b32 param0;
	st.param.b32 	[param0], %r110;
	.param .b64 retval0;
	call.uni (retval0), 
	_Z6my_powxi, 
	(
	param0
	);
	ld.param.b64 	%rd80, [retval0];
	} // callseq 3
	mad.lo.s64 	%rd82, %rd80, %rd79, %rd76;
	add.s32 	%r111, %r149, 3;
	mul.wide.u32 	%rd83, %r111, 4;
	add.s64 	%rd84, %rd2, %rd83;
	ld.local.s32 	%rd85, [%rd84];
	{ // callseq 4, 0
	.param .b32 param0;
	st.param.b32 	[param0], %r111;
	.param .b64 retval0;
	call.uni (retval0), 
	_Z6my_powxi, 
	(
	param0
	);
	ld.param.b64 	%rd86, [retval0];
	} // callseq 4
	mad.lo.s64 	%rd88, %rd86, %rd85, %rd82;
	add.s32 	%r112, %r149, 2;
	mul.wide.u32 	%rd89, %r112, 4;
	add.s64 	%rd90, %rd2, %rd89;
	ld.local.s32 	%rd91, [%rd90];
	{ // callseq 5, 0
	.param .b32 param0;
	st.param.b32 	[param0], %r112;
	.param .b64 retval0;
	call.uni (retval0), 
	_Z6my_powxi, 
	(
	param0
	);
	ld.param.b64 	%rd92, [retval0];
	} // callseq 5
	mad.lo.s64 	%rd94, %rd92, %rd91, %rd88;
	add.s32 	%r113, %r149, 1;
	mul.wide.u32 	%rd95, %r113, 4;
	add.s64 	%rd96, %rd2, %rd95;
	ld.local.s32 	%rd97, [%rd96];
	{ // callseq 6, 0
	.param .b32 param0;
	st.param.b32 	[param0], %r113;
	.param .b64 retval0;
	call.uni (retval0), 
	_Z6my_powxi, 
	(
	param0
	);
	ld.param.b64 	%rd98, [retval0];
	} // callseq 6
	mad.lo.s64 	%rd100, %rd98, %rd97, %rd94;
	add.s32 	%r114, %r149, -8;
	mul.wide.u32 	%rd101, %r149, 4;
	add.s64 	%rd102, %rd2, %rd101;
	ld.local.s32 	%rd103, [%rd102];
	{ // callseq 7, 0
	.param .b32 param0;
	st.param.b32 	[param0], %r149;
	.param .b64 retval0;
	call.uni (retval0), 
	_Z6my_powxi, 
	(
	param0
	);
	ld.param.b64 	%rd104, [retval0];
	} // callseq 7
	mad.lo.s64 	%rd106, %rd104, %rd103, %rd100;
	add.s32 	%r115, %r149, -1;
	mul.wide.u32 	%rd107, %r115, 4;
	add.s64 	%rd108, %rd2, %rd107;
	ld.local.s32 	%rd109, [%rd108];
	{ // callseq 8, 0
	.param .b32 param0;
	st.param.b32 	[param0], %r115;
	.param .b64 retval0;
	call.uni (retval0), 
	_Z6my_powxi, 
	(
	param0
	);
	ld.param.b64 	%rd110, [retval0];
	} // callseq 8
	mad.lo.s64 	%rd112, %rd110, %rd109, %rd106;
	add.s32 	%r116, %r149, -2;
	mul.wide.u32 	%rd113, %r116, 4;
	add.s64 	%rd114, %rd2, %rd113;
	ld.local.s32 	%rd115, [%rd114];
	{ // callseq 9, 0
	.param .b32 param0;
	st.param.b32 	[param0], %r116;
	.param .b64 retval0;
	call.uni (retval0), 
	_Z6my_powxi, 
	(
	param0
	);
	ld.param.b64 	%rd116, [retval0];
	} // callseq 9
	mad.lo.s64 	%rd118, %rd116, %rd115, %rd112;
	add.s32 	%r117, %r149, -3;
	mul.wide.u32 	%rd119, %r117, 4;
	add.s64 	%rd120, %rd2, %rd119;
	ld.local.s32 	%rd121, [%rd120];
	{ // callseq 10, 0
	.param .b32 param0;
	st.param.b32 	[param0], %r117;
	.param .b64 retval0;
	call.uni (retval0), 
	_Z6my_powxi, 
	(
	param0
	);
	ld.param.b64 	%rd122, [retval0];
	} // callseq 10
	mad.lo.s64 	%rd124, %rd122, %rd121, %rd118;
	add.s32 	%r118, %r149, -4;
	mul.wide.u32 	%rd125, %r118, 4;
	add.s64 	%rd126, %rd2, %rd125;
	ld.local.s32 	%rd127, [%rd126];
	{ // callseq 11, 0
	.param .b32 param0;
	st.param.b32 	[param0], %r118;
	.param .b64 retval0;
	call.uni (retval0), 
	_Z6my_powxi, 
	(
	param0
	);
	ld.param.b64 	%rd128, [retval0];
	} // callseq 11
	mad.lo.s64 	%rd130, %rd128, %rd127, %rd124;
	add.s32 	%r119, %r149, -5;
	mul.wide.u32 	%rd131, %r119, 4;
	add.s64 	%rd132, %rd2, %rd131;
	ld.local.s32 	%rd133, [%rd132];
	{ // callseq 12, 0
	.param .b32 param0;
	st.param.b32 	[param0], %r119;
	.param .b64 retval0;
	call.uni (retval0), 
	_Z6my_powxi, 
	(
	param0
	);
	ld.param.b64 	%rd134, [retval0];
	} // callseq 12
	mad.lo.s64 	%rd136, %rd134, %rd133, %rd130;
	add.s32 	%r120, %r149, -6;
	mul.wide.u32 	%rd137, %r120, 4;
	add.s64 	%rd138, %rd2, %rd137;
	ld.local.s32 	%rd139, [%rd138];
	{ // callseq 13, 0
	.param .b32 param0;
	st.param.b32 	[param0], %r120;
	.param .b64 retval0;
	call.uni (retval0), 
	_Z6my_powxi, 
	(
	param0
	);
	ld.param.b64 	%rd140, [retval0];
	} // callseq 13
	mad.lo.s64 	%rd142, %rd140, %rd139, %rd136;
	add.s32 	%r121, %r149, -7;
	mul.wide.u32 	%rd143, %r121, 4;
	add.s64 	%rd144, %rd2, %rd143;
	ld.local.s32 	%rd145, [%rd144];
	{ // callseq 14, 0
	.param .b32 param0;
	st.param.b32 	[param0], %r121;
	.param .b64 retval0;
	call.uni (retval0), 
	_Z6my_powxi, 
	(
	param0
	);
	ld.param.b64 	%rd146, [retval0];
	} // callseq 14
	mad.lo.s64 	%rd148, %rd146, %rd145, %rd142;
	mul.wide.u32 	%rd149, %r114, 4;
	add.s64 	%rd150, %rd2, %rd149;
	ld.local.s32 	%rd151, [%rd150];
	{ // callseq 15, 0
	.param .b32 param0;
	st.param.b32 	[param0], %r114;
	.param .b64 retval0;
	call.uni (retval0), 
	_Z6my_powxi, 
	(
	param0
	);
	ld.param.b64 	%rd152, [retval0];
	} // callseq 15
	mad.lo.s64 	%rd261, %rd152, %rd151, %rd148;
	add.s32 	%r149, %r149, -16;
	add.s32 	%r148, %r148, 16;
	setp.ne.s32 	%p14, %r148, 0;
	@%p14 bra 	$L__BB1_19;
	add.s32 	%r151, %r149, 8;
$L__BB1_21:
	setp.eq.s32 	%p15, %r18, 0;
	@%p15 bra 	$L__BB1_30;
	and.b32  	%r29, %r142, 7;
	setp.lt.u32 	%p16, %r18, 8;
	@%p16 bra 	$L__BB1_24;
	add.s32 	%r122, %r151, -1;
	mul.wide.u32 	%rd155, %r122, 4;
	add.s64 	%rd156, %rd2, %rd155;
	ld.local.s32 	%rd157, [%rd156];
	{ // callseq 16, 0
	.param .b32 param0;
	st.param.b32 	[param0], %r122;
	.param .b64 retval0;
	call.uni (retval0), 
	_Z6my_powxi, 
	(
	param0
	);
	ld.param.b64 	%rd158, [retval0];
	} // callseq 16
	mad.lo.s64 	%rd160, %rd158, %rd157, %rd261;
	add.s32 	%r123, %r151, -2;
	mul.wide.u32 	%rd161, %r123, 4;
	add.s64 	%rd162, %rd2, %rd161;
	ld.local.s32 	%rd163, [%rd162];
	{ // callseq 17, 0
	.param .b32 param0;
	st.param.b32 	[param0], %r123;
	.param .b64 retval0;
	call.uni (retval0), 
	_Z6my_powxi, 
	(
	param0
	);
	ld.param.b64 	%rd164, [retval0];
	} // callseq 17
	mad.lo.s64 	%rd166, %rd164, %rd163, %rd160;
	add.s32 	%r124, %r151, -3;
	mul.wide.u32 	%rd167, %r124, 4;
	add.s64 	%rd168, %rd2, %rd167;
	ld.local.s32 	%rd169, [%rd168];
	{ // callseq 18, 0
	.param .b32 param0;
	st.param.b32 	[param0], %r124;
	.param .b64 retval0;
	call.uni (retval0), 
	_Z6my_powxi, 
	(
	param0
	);
	ld.param.b64 	%rd170, [retval0];
	} // callseq 18
	mad.lo.s64 	%rd172, %rd170, %rd169, %rd166;
	add.s32 	%r125, %r151, -4;
	mul.wide.u32 	%rd173, %r125, 4;
	add.s64 	%rd174, %rd2, %rd173;
	ld.local.s32 	%rd175, [%rd174];
	{ // callseq 19, 0
	.param .b32 param0;
	st.param.b32 	[param0], %r125;
	.param .b64 retval0;
	call.uni (retval0), 
	_Z6my_powxi, 
	(
	param0
	);
	ld.param.b64 	%rd176, [retval0];
	} // callseq 19
	mad.lo.s64 	%rd178, %rd176, %rd175, %rd172;
	add.s32 	%r126, %r151, -5;
	mul.wide.u32 	%rd179, %r126, 4;
	add.s64 	%rd180, %rd2, %rd179;
	ld.local.s32 	%rd181, [%rd180];
	{ // callseq 20, 0
	.param .b32 param0;
	st.param.b32 	[param0], %r126;
	.param .b64 retval0;
	call.uni (retval0), 
	_Z6my_powxi, 
	(
	param0
	);
	ld.param.b64 	%rd182, [retval0];
	} // callseq 20
	mad.lo.s64 	%rd184, %rd182, %rd181, %rd178;
	add.s32 	%r127, %r151, -6;
	mul.wide.u32 	%rd185, %r127, 4;
	add.s64 	%rd186, %rd2, %rd185;
	ld.local.s32 	%rd187, [%rd186];
	{ // callseq 21, 0
	.param .b32 param0;
	st.param.b32 	[param0], %r127;
	.param .b64 retval0;
	call.uni (retval0), 
	_Z6my_powxi, 
	(
	param0
	);
	ld.param.b64 	%rd188, [retval0];
	} // callseq 21
	mad.lo.s64 	%rd190, %rd188, %rd187, %rd184;
	add.s32 	%r128, %r151, -7;
	mul.wide.u32 	%rd191, %r128, 4;
	add.s64 	%rd192, %rd2, %rd191;
	ld.local.s32 	%rd193, [%rd192];
	{ // callseq 22, 0
	.param .b32 param0;
	st.param.b32 	[param0], %r128;
	.param .b64 retval0;
	call.uni (retval0), 
	_Z6my_powxi, 
	(
	param0
	);
	ld.param.b64 	%rd194, [retval0];
	} // callseq 22
	mad.lo.s64 	%rd196, %rd194, %rd193, %rd190;
	add.s32 	%r151, %r151, -8;
	mul.wide.u32 	%rd197, %r151, 4;
	add.s64 	%rd198, %rd2, %rd197;
	ld.local.s32 	%rd199, [%rd198];
	{ // callseq 23, 0
	.param .b32 param0;
	st.param.b32 	[param0], %r151;
	.param .b64 retval0;
	call.uni (retval0), 
	_Z6my_powxi, 
	(
	param0
	);
	ld.param.b64 	%rd200, [retval0];
	} // callseq 23
	mad.lo.s64 	%rd261, %rd200, %rd199, %rd196;
$L__BB1_24:
	setp.eq.s32 	%p17, %r29, 0;
	@%p17 bra 	$L__BB1_30;
	and.b32  	%r32, %r142, 3;
	setp.lt.u32 	%p18, %r29, 4;
	@%p18 bra 	$L__BB1_27;
	add.s32 	%r129, %r151, -1;
	mul.wide.u32 	%rd203, %r129, 4;
	add.s64 	%rd204, %rd2, %rd203;
	ld.local.s32 	%rd205, [%rd204];
	{ // callseq 24, 0
	.param .b32 param0;
	st.param.b32 	[param0], %r129;
	.param .b64 retval0;
	call.uni (retval0), 
	_Z6my_powxi, 
	(
	param0
	);
	ld.param.b64 	%rd206, [retval0];
	} // callseq 24
	mad.lo.s64 	%rd208, %rd206, %rd205, %rd261;
	add.s32 	%r130, %r151, -2;
	mul.wide.u32 	%rd209, %r130, 4;
	add.s64 	%rd210, %rd2, %rd209;
	ld.local.s32 	%rd211, [%rd210];
	{ // callseq 25, 0
	.param .b32 param0;
	st.param.b32 	[param0], %r130;
	.param .b64 retval0;
	call.uni (retval0), 
	_Z6my_powxi, 
	(
	param0
	);
	ld.param.b64 	%rd212, [retval0];
	} // callseq 25
	mad.lo.s64 	%rd214, %rd212, %rd211, %rd208;
	add.s32 	%r131, %r151, -3;
	mul.wide.u32 	%rd215, %r131, 4;
	add.s64 	%rd216, %rd2, %rd215;
	ld.local.s32 	%rd217, [%rd216];
	{ // callseq 26, 0
	.param .b32 param0;
	st.param.b32 	[param0], %r131;
	.param .b64 retval0;
	call.uni (retval0), 
	_Z6my_powxi, 
	(
	param0
	);
	ld.param.b64 	%rd218, [retval0];
	} // callseq 26
	mad.lo.s64 	%rd220, %rd218, %rd217, %rd214;
	add.s32 	%r151, %r151, -4;
	mul.wide.u32 	%rd221, %r151, 4;
	add.s64 	%rd222, %rd2, %rd221;
	ld.local.s32 	%rd223, [%rd222];
	{ // callseq 27, 0
	.param .b32 param0;
	st.param.b32 	[param0], %r151;
	.param .b64 retval0;
	call.uni (retval0), 
	_Z6my_powxi, 
	(
	param0
	);
	ld.param.b64 	%rd224, [retval0];
	} // callseq 27
	mad.lo.s64 	%rd261, %rd224, %rd223, %rd220;
$L__BB1_27:
	setp.eq.s32 	%p19, %r32, 0;
	@%p19 bra 	$L__BB1_30;
	neg.s32 	%r153, %r32;
$L__BB1_29:
	.pragma "nounroll";
	add.s32 	%r151, %r151, -1;
	mul.wide.u32 	%rd226, %r151, 4;
	add.s64 	%rd227, %rd2, %rd226;
	ld.local.s32 	%rd228, [%rd227];
	{ // callseq 28, 0
	.param .b32 param0;
	st.param.b32 	[param0], %r151;
	.param .b64 retval0;
	call.uni (retval0), 
	_Z6my_powxi, 
	(
	param0
	);
	ld.param.b64 	%rd229, [retval0];
	} // callseq 28
	mad.lo.s64 	%rd261, %rd229, %rd228, %rd261;
	add.s32 	%r153, %r153, 1;
	setp.ne.s32 	%p20, %r153, 0;
	@%p20 bra 	$L__BB1_29;
$L__BB1_30:
	{ // callseq 29, 0
	.param .b32 param0;
	st.param.b32 	[param0], %r142;
	.param .b64 retval0;
	call.uni (retval0), 
	_Z6my_powxi, 
	(
	param0
	);
	ld.param.b64 	%rd231, [retval0];
	} // callseq 29
	setp.le.s64 	%p21, %rd231, %rd262;
	@%p21 bra 	$L__BB1_39;
	mov.u32 	%r132, %nctaid.x;
	mul.lo.s32 	%r133, %r1, %r132;
	cvt.u64.u32 	%rd34, %r133;
$L__BB1_32:
	setp.ne.s64 	%p22, %rd262, %rd261;
	@%p22 bra 	$L__BB1_38;
	mov.u64 	%rd233, $str$1;
	cvta.global.u64 	%rd234, %rd233;
	{ // callseq 30, 0
	.param .b64 param0;
	st.param.b64 	[param0], %rd234;
	.param .b64 param1;
	st.param.b64 	[param1], 0;
	.param .b32 retval0;
	call.uni (retval0), 
	vprintf, 
	(
	param0, 
	param1
	);
	ld.param.b32 	%r134, [retval0];
	} // callseq 30
	st.local.u64 	[%rd4], %rd261;
	mov.u64 	%rd235, $str$2;
	cvta.global.u64 	%rd236, %rd235;
	{ // callseq 31, 0
	.param .b64 param0;
	st.param.b64 	[param0], %rd236;
	.param .b64 param1;
	st.param.b64 	[param1], %rd44;
	.param .b32 retval0;
	call.uni (retval0), 
	vprintf, 
	(
	param0, 
	param1
	);
	ld.param.b32 	%r136, [retval0];
	} // callseq 31
	setp.eq.s64 	%p24, %rd261, 0;
	mov.b64 	%rd264, 0;
	@%p24 bra 	$L__BB1_37;
	mov.b32 	%r155, 0;
$L__BB1_35:
	mul.hi.u64 	%rd238, %rd261, -2912643801112034465;
	shr.u64 	%rd37, %rd238, 6;
	mul.lo.s64 	%rd239, %rd37, 76;
	sub.s64 	%rd240, %rd261, %rd239;
	cvt.u16.u64 	%rs3, %rd240;
	add.s16 	%rs4, %rs3, 47;
	add.s32 	%r41, %r155, 1;
	cvt.u64.u32 	%rd241, %r155;
	add.s64 	%rd242, %rd3, %rd241;
	st.local.u8 	[%rd242], %rs4;
	setp.gt.u64 	%p25, %rd261, 75;
	mov.u32 	%r155, %r41;
	mov.u64 	%rd261, %rd37;
	@%p25 bra 	$L__BB1_35;
	cvt.u64.u32 	%rd264, %r41;
$L__BB1_37:
	add.s64 	%rd243, %rd3, %rd264;
	mov.b16 	%rs5, 0;
	st.local.u8 	[%rd243], %rs5;
	st.local.u64 	[%rd4], %rd43;
	mov.u64 	%rd245, $str$3;
	cvta.global.u64 	%rd246, %rd245;
	{ // callseq 32, 0
	.param .b64 param0;
	st.param.b64 	[param0], %rd246;
	.param .b64 param1;
	st.param.b64 	[param1], %rd44;
	.param .b32 retval0;
	call.uni (retval0), 
	vprintf, 
	(
	param0, 
	param1
	);
	ld.param.b32 	%r139, [retval0];
	} // callseq 32
	bra.uni 	$L__BB1_39;
$L__BB1_38:
	add.s64 	%rd262, %rd262, %rd34;
	setp.lt.s64 	%p23, %rd262, %rd231;
	@%p23 bra 	$L__BB1_32;
$L__BB1_39:
	ret;

}


// ===== COMPILED SASS (sm_100) =====

	.target	sm_100

	.elftype	@"ET_EXEC"


//--------------------- .note.nv.tkinfo           --------------------------
	.section	.note.nv.tkinfo,"",@"SHT_NOTE"
	.sectionflags	@"SHF_NOTE_NV_TKINFO"
	.tkinfo
        /*0018*/ 	.word	0x00000002
        /*0030*/ 	.string	""
        /*0030*/ 	.string	"ptxas"
        /*0030*/ 	.string	"Cuda compilation tools, release 13.0, V13.0.88"
        /*0030*/ 	.string	"Build cuda_13.0.r13.0/compiler.36424714_0"
        /*0030*/ 	.string	"-arch sm_100 -m 64 "



//--------------------- .note.nv.cuinfo           --------------------------
	.section	.note.nv.cuinfo,"",@"SHT_NOTE"
	.sectionflags	@"SHF_NOTE_NV_CUINFO"
        /*0018*/ 	.short	0x0002
        /*001a*/ 	.short	0x0064
        /*001c*/ 	.short	0x0082
	.zero		2


//--------------------- .nv.info                  --------------------------
	.section	.nv.info,"",@"SHT_CUDA_INFO"
	.align	4


	//----- nvinfo : EIATTR_REGCOUNT
	.align		4
        /*0000*/ 	.byte	0x04, 0x2f
        /*0002*/ 	.short	(.L_4 - .L_3)
	.align		4
.L_3:
        /*0004*/ 	.word	index@(_Z10bruteForcePc)
        /*0008*/ 	.word	0x00000022


	//----- nvinfo : EIATTR_FRAME_SIZE
	.align		4
.L_4:
        /*000c*/ 	.byte	0x04, 0x11
        /*000e*/ 	.short	(.L_6 - .L_5)
	.align		4
.L_5:
        /*0010*/ 	.word	index@($_Z10bruteForcePc$_Z6my_powxi)
        /*0014*/ 	.word	0x00000070


	//----- nvinfo : EIATTR_FRAME_SIZE
	.align		4
.L_6:
        /*0018*/ 	.byte	0x04, 0x11
        /*001a*/ 	.short	(.L_8 - .L_7)
	.align		4
.L_7:
        /*001c*/ 	.word	index@(_Z10bruteForcePc)
        /*0020*/ 	.word	0x00000070


	//----- nvinfo : EIATTR_MIN_STACK_SIZE
	.align		4
.L_8:
        /*0024*/ 	.byte	0x04, 0x12
        /*0026*/ 	.short	(.L_10 - .L_9)
	.align		4
.L_9:
        /*0028*/ 	.word	index@(_Z10bruteForcePc)
        /*002c*/ 	.word	0x00000070
.L_10:


//--------------------- .nv.compat                --------------------------
	.section	.nv.compat,"",@"SHT_CUDA_COMPAT_INFO"
	.align	4
        /*0000*/ 	.byte	0x02, 0x09, 0x00, 0x00, 0x02, 0x02, 0x01, 0x00, 0x02, 0x05, 0x05, 0x00, 0x03, 0x07, 0x01, 0x01
        /*0010*/ 	.byte	0x02, 0x03, 0x00, 0x00, 0x02, 0x06, 0x01, 0x00, 0x04, 0x0b, 0x08, 0x00, 0x09, 0x00, 0x00, 0x00
        /*0020*/ 	.byte	0x00, 0x00, 0x00, 0x00


//--------------------- .nv.info._Z10bruteForcePc --------------------------
	.section	.nv.info._Z10bruteForcePc,"",@"SHT_CUDA_INFO"
	.sectionflags	@""
	.align	4


	//----- nvinfo : EIATTR_CUDA_API_VERSION
	.align		4
        /*0000*/ 	.byte	0x04, 0x37
        /*0002*/ 	.short	(.L_12 - .L_11)
.L_11:
        /*0004*/ 	.word	0x00000082


	//----- nvinfo : EIATTR_KPARAM_INFO
	.align		4
.L_12:
        /*0008*/ 	.byte	0x04, 0x17
        /*000a*/ 	.short	(.L_14 - .L_13)
.L_13:
        /*000c*/ 	.word	0x00000000
        /*0010*/ 	.short	0x0000
        /*0012*/ 	.short	0x0000
        /*0014*/ 	.byte	0x00, 0xf5, 0x21, 0x00


	//----- nvinfo : EIATTR_SPARSE_MMA_MASK
	.align		4
.L_14:
        /*0018*/ 	.byte	0x03, 0x50
        /*001a*/ 	.short	0x0000


	//----- nvinfo : EIATTR_MAXREG_COUNT
	.align		4
        /*001c*/ 	.byte	0x03, 0x1b
        /*001e*/ 	.short	0x00ff


	//----- nvinfo : EIATTR_EXTERNS
	.align		4
        /*0020*/ 	.byte	0x04, 0x0f
        /*0022*/ 	.short	(.L_16 - .L_15)


	//   ....[0]....
	.align		4
.L_15:
        /*0024*/ 	.word	index@(vprintf)


	//----- nvinfo : EIATTR_MERCURY_ISA_VERSION
	.align		4
.L_16:
        /*0028*/ 	.byte	0x03, 0x5f
        /*002a*/ 	.short	0x0101


	//----- nvinfo : EIATTR_VRC_CTA_INIT_COUNT
	.align		4
        /*002c*/ 	.byte	0x02, 0x4a
	.zero		1
	.zero		1


	//----- nvinfo : EIATTR_SYSCALL_OFFSETS
	.align		4
        /*0030*/ 	.byte	0x04, 0x46
        /*0032*/ 	.short	(.L_18 - .L_17)


	//   ....[0]....
.L_17:
        /*0034*/ 	.word	0x000022f0


	//   ....[1]....
        /*0038*/ 	.word	0x000023a0


	//   ....[2]....
        /*003c*/ 	.word	0x00002620


	//----- nvinfo : EIATTR_EXIT_INSTR_OFFSETS
	.align		4
.L_18:
        /*0040*/ 	.byte	0x04, 0x1c
        /*0042*/ 	.short	(.L_20 - .L_19)


	//   ....[0]....
.L_19:
        /*0044*/ 	.word	0x000021a0


	//   ....[1]....
        /*0048*/ 	.word	0x00002260


	//   ....[2]....
        /*004c*/ 	.word	0x00002630


	//----- nvinfo : EIATTR_CRS_STACK_SIZE
	.align		4
.L_20:
        /*0050*/ 	.byte	0x04, 0x1e
        /*0052*/ 	.short	(.L_22 - .L_21)
.L_21:
        /*0054*/ 	.word	0x00000000


	//----- nvinfo : EIATTR_CBANK_PARAM_SIZE
	.align		4
.L_22:
        /*0058*/ 	.byte	0x03, 0x19
        /*005a*/ 	.short	0x0008


	//----- nvinfo : EIATTR_PARAM_CBANK
	.align		4
        /*005c*/ 	.byte	0x04, 0x0a
        /*005e*/ 	.short	(.L_24 - .L_23)
	.align		4
.L_23:
        /*0060*/ 	.word	index@(.nv.constant0._Z10bruteForcePc)
        /*0064*/ 	.short	0x0380
        /*0066*/ 	.short	0x0008


	//----- nvinfo : EIATTR_SW_WAR
	.align		4
.L_24:
        /*0068*/ 	.byte	0x04, 0x36
        /*006a*/ 	.short	(.L_26 - .L_25)
.L_25:
        /*006c*/ 	.word	0x00000008
.L_26:


//--------------------- .nv.callgraph             --------------------------
	.section	.nv.callgraph,"",@"SHT_CUDA_CALLGRAPH"
	.align	4
	.sectionentsize	8
	.align		4
        /*0000*/ 	.word	0x00000000
	.align		4
        /*0004*/ 	.word	0xffffffff
	.align		4
        /*0008*/ 	.word	index@(_Z10bruteForcePc)
	.align		4
        /*000c*/ 	.word	index@(vprintf)
	.align		4
        /*0010*/ 	.word	0x00000000
	.align		4
        /*0014*/ 	.word	0xfffffffe
	.align		4
        /*0018*/ 	.word	0x00000000
	.align		4
        /*001c*/ 	.word	0xfffffffd
	.align		4
        /*0020*/ 	.word	0x00000000
	.align		4
        /*0024*/ 	.word	0xfffffffc


//--------------------- .nv.constant4             --------------------------
	.section	.nv.constant4,"a",@progbits
	.align	8
	.align		8
.nv.constant4:
        /*0000*/ 	.dword	vprintf
	.align		8
        /*0008*/ 	.dword	$str$1
	.align		8
        /*0010*/ 	.dword	$str$2
	.align		8
        /*0018*/ 	.dword	$str$3


//--------------------- .text._Z10bruteForcePc    --------------------------
	.section	.text._Z10bruteForcePc,"ax",@progbits
	.align	128
        .global         _Z10bruteForcePc
        .type           _Z10bruteForcePc,@function
        .size           _Z10bruteForcePc,(.L_x_31 - _Z10bruteForcePc)
        .other          _Z10bruteForcePc,@"STO_CUDA_ENTRY STV_DEFAULT"
_Z10bruteForcePc:
.text._Z10bruteForcePc:
[----:B------:R-:W0:Y:S08]  /*0000*/  LDC R1, c[0x0][0x37c] ;  /* 0x0000df00ff017b82 */ /* 0x000e300000000800 */
[----:B------:R-:W1:Y:S01]  /*0010*/  LDC.64 R4, c[0x0][0x380] ;  /* 0x0000e000ff047b82 */ /* 0x000e620000000a00 */
[----:B------:R-:W1:Y:S01]  /*0020*/  LDCU.64 UR6, c[0x0][0x358] ;  /* 0x00006b00ff0677ac */ /* 0x000e620008000a00 */
[----:B0-----:R-:W-:Y:S01]  /*0030*/  VIADD R1, R1, 0xffffff90 ;  /* 0xffffff9001017836 */ /* 0x001fe20000000000 */
[----:B-1----:R-:W2:Y:S01]  /*0040*/  LDG.E.U8 R4, desc[UR6][R4.64] ;  /* 0x0000000604047981 */ /* 0x002ea2000c1e1100 */
[----:B------:R-:W0:Y:S04]  /*0050*/  LDCU UR4, c[0x0][0x2f8] ;  /* 0x00005f00ff0477ac */ /* 0x000e280008000800 */
[----:B------:R-:W1:Y:S01]  /*0060*/  S2UR UR9, SR_CTAID.X ;  /* 0x00000000000979c3 */ /* 0x000e620000002500 */
[----:B------:R-:W-:Y:S01]  /*0070*/  IMAD.MOV.U32 R3, RZ, RZ, RZ ;  /* 0x000000ffff037224 */ /* 0x000fe200078e00ff */
[----:B------:R-:W3:Y:S01]  /*0080*/  S2R R7, SR_TID.X ;  /* 0x0000000000077919 */ /* 0x000ee20000002100 */
[----:B------:R-:W4:Y:S05]  /*0090*/  LDCU UR8, c[0x0][0x2fc] ;  /* 0x00005f80ff0877ac */ /* 0x000f2a0008000800 */
[----:B------:R-:W1:Y:S01]  /*00a0*/  LDC R0, c[0x0][0x360] ;  /* 0x0000d800ff007b82 */ /* 0x000e620000000800 */
[----:B0-----:R-:W-:-:S04]  /*00b0*/  IADD3 R2, P0, PT, R1, UR4, RZ ;  /* 0x0000000401027c10 */ /* 0x001fc8000ff1e0ff */
[C---:B------:R-:W-:Y:S02]  /*00c0*/  IADD3 R16, P1, PT, R2.reuse, 0x50, RZ ;  /* 0x0000005002107810 */ /* 0x040fe40007f3e0ff */
[----:B------:R-:W-:Y:S02]  /*00d0*/  IADD3 R2, P2, PT, R2, 0x68, RZ ;  /* 0x0000006802027810 */ /* 0x000fe40007f5e0ff */
[----:B--2---:R-:W-:-:S13]  /*00e0*/  ISETP.NE.AND P3, PT, R4, RZ, PT ;  /* 0x000000ff0400720c */ /* 0x004fda0003f65270 */
[----:B-1-34-:R-:W-:Y:S05]  /*00f0*/  @!P3 BRA `(.L_x_0) ;  /* 0x00000000002cb947 */ /* 0x01afea0003800000 */
[----:B------:R-:W-:Y:S01]  /*0100*/  HFMA2 R3, -RZ, RZ, 0, 0 ;  /* 0x00000000ff037431 */ /* 0x000fe200000001ff */
[----:B------:R-:W0:Y:S01]  /*0110*/  LDCU.64 UR4, c[0x0][0x380] ;  /* 0x00007000ff0477ac */ /* 0x000e220008000a00 */
[----:B------:R-:W-:-:S05]  /*0120*/  NOP ;  /* 0x0000000000007918 */ /* 0x000fca0000000000 */
.L_x_1:
[----:B0-----:R-:W-:Y:S02]  /*0130*/  IMAD.U32 R4, RZ, RZ, UR4 ;  /* 0x00000004ff047e24 */ /* 0x001fe4000f8e00ff */
[----:B------:R-:W-:-:S05]  /*0140*/  IMAD.U32 R5, RZ, RZ, UR5 ;  /* 0x00000005ff057e24 */ /* 0x000fca000f8e00ff */
[----:B------:R-:W2:Y:S01]  /*0150*/  LDG.E.U8 R4, desc[UR6][R4.64+0x1] ;  /* 0x0000010604047981 */ /* 0x000ea2000c1e1100 */
[----:B------:R-:W-:Y:S01]  /*0160*/  UIADD3 UR4, UP0, UPT, UR4, 0x1, URZ ;  /* 0x0000000104047890 */ /* 0x000fe2000ff1e0ff */
[----:B------:R-:W-:-:S03]  /*0170*/  IADD3 R3, PT, PT, R3, 0x1, RZ ;  /* 0x0000000103037810 */ /* 0x000fc60007ffe0ff */
[----:B------:R-:W-:Y:S01]  /*0180*/  UIADD3.X UR5, UPT, UPT, URZ, UR5, URZ, UP0, !UPT ;  /* 0x00000005ff057290 */ /* 0x000fe200087fe4ff */
[----:B--2---:R-:W-:-:S13]  /*0190*/  ISETP.NE.AND P3, PT, R4, RZ, PT ;  /* 0x000000ff0400720c */ /* 0x004fda0003f65270 */
[----:B------:R-:W-:Y:S05]  /*01a0*/  @P3 BRA `(.L_x_1) ;  /* 0xfffffffc00e03947 */ /* 0x000fea000383ffff */
.L_x_0:
[----:B------:R-:W-:Y:S01]  /*01b0*/  ISETP.NE.AND P3, PT, R3, RZ, PT ;  /* 0x000000ff0300720c */ /* 0x000fe20003f65270 */
[----:B------:R-:W-:Y:S02]  /*01c0*/  IMAD.X R18, RZ, RZ, UR8, P0 ;  /* 0x00000008ff127e24 */ /* 0x000fe400080e06ff */
[----:B------:R-:W-:Y:S02]  /*01d0*/  IMAD R5, R0, UR9, R7 ;  /* 0x0000000900057c24 */ /* 0x000fe4000f8e0207 */
[----:B------:R-:W-:Y:S01]  /*01e0*/  IMAD.MOV.U32 R4, RZ, RZ, RZ ;  /* 0x000000ffff047224 */ /* 0x000fe200078e00ff */
[----:B------:R-:W-:Y:S01]  /*01f0*/  IADD3.X R17, PT, PT, RZ, R18, RZ, P1, !PT ;  /* 0x00000012ff117210 */ /* 0x000fe20000ffe4ff */
[----:B------:R-:W-:-:S06]  /*0200*/  IMAD.X R18, RZ, RZ, R18, P2 ;  /* 0x000000ffff127224 */ /* 0x000fcc00010e0612 */
[----:B------:R-:W-:Y:S05]  /*0210*/  @!P3 BRA `(.L_x_2) ;  /* 0x0000000400dcb947 */ /* 0x000fea0003800000 */
[C---:B------:R-:W-:Y:S01]  /*0220*/  ISETP.GE.U32.AND P0, PT, R3.reuse, 0x10, PT ;  /* 0x000000100300780c */ /* 0x040fe20003f06070 */
[----:B------:R-:W-:Y:S01]  /*0230*/  IMAD.MOV.U32 R8, RZ, RZ, RZ ;  /* 0x000000ffff087224 */ /* 0x000fe200078e00ff */
[----:B------:R-:W-:-:S04]  /*0240*/  LOP3.LUT R31, R3, 0xf, RZ, 0xc0, !PT ;  /* 0x0000000f031f7812 */ /* 0x000fc800078ec0ff */
[----:B------:R-:W-:-:S07]  /*0250*/  ISETP.NE.AND P1, PT, R31, RZ, PT ;  /* 0x000000ff1f00720c */ /* 0x000fce0003f25270 */
[----:B------:R-:W-:Y:S06]  /*0260*/  @!P0 BRA `(.L_x_3) ;  /* 0x0000000000c88947 */ /* 0x000fec0003800000 */
[----:B------:R-:W0:Y:S01]  /*0270*/  LDCU.64 UR4, c[0x0][0x380] ;  /* 0x00007000ff0477ac */ /* 0x000e220008000a00 */
[----:B------:R-:W-:Y:S02]  /*0280*/  LOP3.LUT R8, R3, 0xfffffff0, RZ, 0xc0, !PT ;  /* 0xfffffff003087812 */ /* 0x000fe400078ec0ff */
[----:B------:R-:W-:-:S03]  /*0290*/  IADD3 R30, PT, PT, R1, 0x20, RZ ;  /* 0x00000020011e7810 */ /* 0x000fc60007ffe0ff */
[----:B------:R-:W-:Y:S01]  /*02a0*/  IMAD.MOV R9, RZ, RZ, -R8 ;  /* 0x000000ffff097224 */ /* 0x000fe200078e0a08 */
[----:B0-----:R-:W-:-:S04]  /*02b0*/  UIADD3 UR4, UP0, UPT, UR4, 0x7, URZ ;  /* 0x0000000704047890 */ /* 0x001fc8000ff1e0ff */
[----:B------:R-:W-:Y:S02]  /*02c0*/  UIADD3.X UR5, UPT, UPT, URZ, UR5, URZ, UP0, !UPT ;  /* 0x00000005ff057290 */ /* 0x000fe400087fe4ff */
[----:B------:R-:W-:-:S04]  /*02d0*/  IMAD.U32 R6, RZ, RZ, UR4 ;  /* 0x00000004ff067e24 */ /* 0x000fc8000f8e00ff */
[----:B------:R-:W-:-:S07]  /*02e0*/  MOV R7, UR5 ;  /* 0x0000000500077c02 */ /* 0x000fce0008000f00 */
.L_x_4:
[----:B------:R-:W2:Y:S04]  /*02f0*/  LDG.E.S8 R10, desc[UR6][R6.64+-0x7] ;  /* 0xfffff906060a7981 */ /* 0x000ea8000c1e1300 */
[----:B------:R-:W3:Y:S04]  /*0300*/  LDG.E.S8 R11, desc[UR6][R6.64+-0x3] ;  /* 0xfffffd06060b7981 */ /* 0x000ee8000c1e1300 */
[----:B------:R-:W4:Y:S04]  /*0310*/  LDG.E.S8 R13, desc[UR6][R6.64+-0x6] ;  /* 0xfffffa06060d7981 */ /* 0x000f28000c1e1300 */
[----:B------:R-:W5:Y:S04]  /*0320*/  LDG.E.S8 R14, desc[UR6][R6.64+-0x5] ;  /* 0xfffffb06060e7981 */ /* 0x000f68000c1e1300 */
        /* <DEDUP_REMOVED lines=9> */
[----:B------:R-:W5:Y:S01]  /*03c0*/  LDG.E.S8 R29, desc[UR6][R6.64+0x8] ;  /* 0x00000806061d7981 */ /* 0x000f62000c1e1300 */
[----:B--2---:R-:W-:-:S03]  /*03d0*/  VIADD R12, R10, 0xffffffd1 ;  /* 0xffffffd10a0c7836 */ /* 0x004fc60000000000 */
[----:B------:R-:W2:Y:S01]  /*03e0*/  LDG.E.S8 R10, desc[UR6][R6.64+0x1] ;  /* 0x00000106060a7981 */ /* 0x000ea2000c1e1300 */
[----:B---3--:R-:W-:-:S03]  /*03f0*/  VIADD R20, R11, 0xffffffd1 ;  /* 0xffffffd10b147836 */ /* 0x008fc60000000000 */
[----:B------:R0:W3:Y:S01]  /*0400*/  LDG.E.S8 R11, desc[UR6][R6.64+0x5] ;  /* 0x00000506060b7981 */ /* 0x0000e2000c1e1300 */
[----:B------:R-:W-:Y:S02]  /*0410*/  VIADD R9, R9, 0x10 ;  /* 0x0000001009097836 */ /* 0x000fe40000000000 */
[----:B----4-:R-:W-:-:S03]  /*0420*/  VIADD R13, R13, 0xffffffd1 ;  /* 0xffffffd10d0d7836 */ /* 0x010fc60000000000 */
[----:B------:R-:W-:Y:S02]  /*0430*/  ISETP.NE.AND P0, PT, R9, RZ, PT ;  /* 0x000000ff0900720c */ /* 0x000fe40003f05270 */
[----:B-----5:R-:W-:Y:S01]  /*0440*/  IADD3 R14, PT, PT, R14, -0x2f, RZ ;  /* 0xffffffd10e0e7810 */ /* 0x020fe20007ffe0ff */
[----:B------:R-:W-:Y:S01]  /*0450*/  VIADD R15, R15, 0xffffffd1 ;  /* 0xffffffd10f0f7836 */ /* 0x000fe20000000000 */
[----:B0-----:R-:W-:Y:S02]  /*0460*/  IADD3 R6, P2, PT, R6, 0x10, RZ ;  /* 0x0000001006067810 */ /* 0x001fe40007f5e0ff */
[----:B------:R-:W-:Y:S02]  /*0470*/  IADD3 R21, PT, PT, R21, -0x2f, RZ ;  /* 0xffffffd115157810 */ /* 0x000fe40007ffe0ff */
[----:B------:R0:W-:Y:S01]  /*0480*/  STL.128 [R30+-0x20], R12 ;  /* 0xffffe00c1e007387 */ /* 0x0001e20000100c00 */
[----:B------:R-:W-:Y:S02]  /*0490*/  VIADD R22, R22, 0xffffffd1 ;  /* 0xffffffd116167836 */ /* 0x000fe40000000000 */
[----:B------:R-:W-:-:S02]  /*04a0*/  VIADD R23, R23, 0xffffffd1 ;  /* 0xffffffd117177836 */ /* 0x000fc40000000000 */
[----:B------:R-:W-:Y:S02]  /*04b0*/  VIADD R25, R25, 0xffffffd1 ;  /* 0xffffffd119197836 */ /* 0x000fe40000000000 */
[----:B------:R-:W-:Y:S01]  /*04c0*/  VIADD R26, R26, 0xffffffd1 ;  /* 0xffffffd11a1a7836 */ /* 0x000fe20000000000 */
[----:B------:R-:W-:Y:S01]  /*04d0*/  IADD3 R27, PT, PT, R27, -0x2f, RZ ;  /* 0xffffffd11b1b7810 */ /* 0x000fe20007ffe0ff */
[----:B0-----:R-:W-:Y:S01]  /*04e0*/  VIADD R13, R19, 0xffffffd1 ;  /* 0xffffffd1130d7836 */ /* 0x001fe20000000000 */
[----:B------:R-:W-:Y:S01]  /*04f0*/  IADD3 R14, PT, PT, R28, -0x2f, RZ ;  /* 0xffffffd11c0e7810 */ /* 0x000fe20007ffe0ff */
[----:B------:R-:W-:Y:S01]  /*0500*/  VIADD R15, R29, 0xffffffd1 ;  /* 0xffffffd11d0f7836 */ /* 0x000fe20000000000 */
[----:B------:R-:W-:Y:S01]  /*0510*/  STL.128 [R30+-0x10], R20 ;  /* 0xfffff0141e007387 */ /* 0x000fe20000100c00 */
[----:B------:R-:W-:Y:S02]  /*0520*/  IADD3.X R7, PT, PT, RZ, R7, RZ, P2, !PT ;  /* 0x00000007ff077210 */ /* 0x000fe400017fe4ff */
[----:B--2---:R-:W-:Y:S01]  /*0530*/  IADD3 R24, PT, PT, R10, -0x2f, RZ ;  /* 0xffffffd10a187810 */ /* 0x004fe20007ffe0ff */
[----:B---3--:R-:W-:-:S04]  /*0540*/  VIADD R12, R11, 0xffffffd1 ;  /* 0xffffffd10b0c7836 */ /* 0x008fc80000000000 */
[----:B------:R-:W-:Y:S04]  /*0550*/  STL.128 [R30], R24 ;  /* 0x000000181e007387 */ /* 0x000fe80000100c00 */
[----:B------:R0:W-:Y:S02]  /*0560*/  STL.128 [R30+0x10], R12 ;  /* 0x0000100c1e007387 */ /* 0x0001e40000100c00 */
[----:B0-----:R-:W-:Y:S01]  /*0570*/  VIADD R30, R30, 0x40 ;  /* 0x000000401e1e7836 */ /* 0x001fe20000000000 */
[----:B------:R-:W-:Y:S06]  /*0580*/  @P0 BRA `(.L_x_4) ;  /* 0xfffffffc00580947 */ /* 0x000fec000383ffff */
.L_x_3:
[----:B------:R-:W-:Y:S05]  /*0590*/  @!P1 BRA `(.L_x_2) ;  /* 0x0000000000fc9947 */ /* 0x000fea0003800000 */
[----:B------:R-:W-:Y:S02]  /*05a0*/  ISETP.GE.U32.AND P0, PT, R31, 0x8, PT ;  /* 0x000000081f00780c */ /* 0x000fe40003f06070 */
[----:B------:R-:W-:-:S04]  /*05b0*/  LOP3.LUT R19, R3, 0x7, RZ, 0xc0, !PT ;  /* 0x0000000703137812 */ /* 0x000fc800078ec0ff */
[----:B------:R-:W-:-:S07]  /*05c0*/  ISETP.NE.AND P1, PT, R19, RZ, PT ;  /* 0x000000ff1300720c */ /* 0x000fce0003f25270 */
[----:B------:R-:W-:Y:S06]  /*05d0*/  @!P0 BRA `(.L_x_5) ;  /* 0x00000000005c8947 */ /* 0x000fec0003800000 */
[----:B------:R-:W0:Y:S02]  /*05e0*/  LDCU.64 UR4, c[0x0][0x380] ;  /* 0x00007000ff0477ac */ /* 0x000e240008000a00 */
[----:B0-----:R-:W-:-:S05]  /*05f0*/  IADD3 R6, P0, PT, R8, UR4, RZ ;  /* 0x0000000408067c10 */ /* 0x001fca000ff1e0ff */
[----:B------:R-:W-:-:S05]  /*0600*/  IMAD.X R7, RZ, RZ, UR5, P0 ;  /* 0x00000005ff077e24 */ /* 0x000fca00080e06ff */
[----:B------:R-:W2:Y:S04]  /*0610*/  LDG.E.S8 R9, desc[UR6][R6.64] ;  /* 0x0000000606097981 */ /* 0x000ea8000c1e1300 */
[----:B------:R-:W3:Y:S04]  /*0620*/  LDG.E.S8 R13, desc[UR6][R6.64+0x1] ;  /* 0x00000106060d7981 */ /* 0x000ee8000c1e1300 */
[----:B------:R-:W4:Y:S04]  /*0630*/  LDG.E.S8 R14, desc[UR6][R6.64+0x2] ;  /* 0x00000206060e7981 */ /* 0x000f28000c1e1300 */
[----:B------:R-:W5:Y:S04]  /*0640*/  LDG.E.S8 R15, desc[UR6][R6.64+0x3] ;  /* 0x00000306060f7981 */ /* 0x000f68000c1e1300 */
[----:B------:R-:W5:Y:S04]  /*0650*/  LDG.E.S8 R11, desc[UR6][R6.64+0x4] ;  /* 0x00000406060b7981 */ /* 0x000f68000c1e1300 */
[----:B------:R-:W5:Y:S04]  /*0660*/  LDG.E.S8 R21, desc[UR6][R6.64+0x5] ;  /* 0x0000050606157981 */ /* 0x000f68000c1e1300 */
[----:B------:R-:W5:Y:S04]  /*0670*/  LDG.E.S8 R22, desc[UR6][R6.64+0x6] ;  /* 0x0000060606167981 */ /* 0x000f68000c1e1300 */
[----:B------:R-:W5:Y:S01]  /*0680*/  LDG.E.S8 R23, desc[UR6][R6.64+0x7] ;  /* 0x0000070606177981 */ /* 0x000f62000c1e1300 */
[----:B------:R-:W-:-:S02]  /*0690*/  LEA R10, R8, R1, 0x2 ;  /* 0x00000001080a7211 */ /* 0x000fc400078e10ff */
[----:B------:R-:W-:Y:S01]  /*06a0*/  IADD3 R8, PT, PT, R8, 0x8, RZ ;  /* 0x0000000808087810 */ /* 0x000fe20007ffe0ff */
[----:B--2---:R-:W-:Y:S02]  /*06b0*/  VIADD R12, R9, 0xffffffd1 ;  /* 0xffffffd1090c7836 */ /* 0x004fe40000000000 */
[----:B---3--:R-:W-:Y:S01]  /*06c0*/  VIADD R13, R13, 0xffffffd1 ;  /* 0xffffffd10d0d7836 */ /* 0x008fe20000000000 */
[----:B----4-:R-:W-:Y:S01]  /*06d0*/  IADD3 R14, PT, PT, R14, -0x2f, RZ ;  /* 0xffffffd10e0e7810 */ /* 0x010fe20007ffe0ff */
[----:B-----5:R-:W-:Y:S02]  /*06e0*/  VIADD R15, R15, 0xffffffd1 ;  /* 0xffffffd10f0f7836 */ /* 0x020fe40000000000 */
[----:B------:R-:W-:-:S03]  /*06f0*/  VIADD R20, R11, 0xffffffd1 ;  /* 0xffffffd10b147836 */ /* 0x000fc60000000000 */
[----:B------:R0:W-:Y:S01]  /*0700*/  STL.128 [R10], R12 ;  /* 0x0000000c0a007387 */ /* 0x0001e20000100c00 */
[----:B------:R-:W-:Y:S01]  /*0710*/  IADD3 R21, PT, PT, R21, -0x2f, RZ ;  /* 0xffffffd115157810 */ /* 0x000fe20007ffe0ff */
[----:B------:R-:W-:Y:S02]  /*0720*/  VIADD R22, R22, 0xffffffd1 ;  /* 0xffffffd116167836 */ /* 0x000fe40000000000 */
[----:B------:R-:W-:-:S05]  /*0730*/  VIADD R23, R23, 0xffffffd1 ;  /* 0xffffffd117177836 */ /* 0x000fca0000000000 */
[----:B------:R0:W-:Y:S02]  /*0740*/  STL.128 [R10+0x10], R20 ;  /* 0x000010140a007387 */ /* 0x0001e40000100c00 */
.L_x_5:
[----:B------:R-:W-:Y:S05]  /*0750*/  @!P1 BRA `(.L_x_2) ;  /* 0x00000000008c9947 */ /* 0x000fea0003800000 */
[----:B------:R-:W-:Y:S02]  /*0760*/  ISETP.GE.U32.AND P0, PT, R19, 0x4, PT ;  /* 0x000000041300780c */ /* 0x000fe40003f06070 */
[----:B------:R-:W-:-:S04]  /*0770*/  LOP3.LUT R9, R3, 0x3, RZ, 0xc0, !PT ;  /* 0x0000000303097812 */ /* 0x000fc800078ec0ff */
[----:B------:R-:W-:-:S07]  /*0780*/  ISETP.NE.AND P1, PT, R9, RZ, PT ;  /* 0x000000ff0900720c */ /* 0x000fce0003f25270 */
[----:B------:R-:W-:Y:S06]  /*0790*/  @!P0 BRA `(.L_x_6) ;  /* 0x0000000000388947 */ /* 0x000fec0003800000 */
[----:B------:R-:W1:Y:S02]  /*07a0*/  LDCU.64 UR4, c[0x0][0x380] ;  /* 0x00007000ff0477ac */ /* 0x000e640008000a00 */
[----:B-1----:R-:W-:-:S05]  /*07b0*/  IADD3 R6, P0, PT, R8, UR4, RZ ;  /* 0x0000000408067c10 */ /* 0x002fca000ff1e0ff */
[----:B------:R-:W-:-:S05]  /*07c0*/  IMAD.X R7, RZ, RZ, UR5, P0 ;  /* 0x00000005ff077e24 */ /* 0x000fca00080e06ff */
[----:B0-----:R-:W2:Y:S04]  /*07d0*/  LDG.E.S8 R10, desc[UR6][R6.64] ;  /* 0x00000006060a7981 */ /* 0x001ea8000c1e1300 */
[----:B------:R-:W3:Y:S04]  /*07e0*/  LDG.E.S8 R13, desc[UR6][R6.64+0x1] ;  /* 0x00000106060d7981 */ /* 0x000ee8000c1e1300 */
[----:B------:R-:W4:Y:S04]  /*07f0*/  LDG.E.S8 R14, desc[UR6][R6.64+0x2] ;  /* 0x00000206060e7981 */ /* 0x000f28000c1e1300 */
[----:B------:R-:W5:Y:S01]  /*0800*/  LDG.E.S8 R15, desc[UR6][R6.64+0x3] ;  /* 0x00000306060f7981 */ /* 0x000f62000c1e1300 */
[----:B------:R-:W-:-:S02]  /*0810*/  IMAD R11, R8, 0x4, R1 ;  /* 0x00000004080b7824 */ /* 0x000fc400078e0201 */
[----:B------:R-:W-:Y:S01]  /*0820*/  VIADD R8, R8, 0x4 ;  /* 0x0000000408087836 */ /* 0x000fe20000000000 */
[----:B--2---:R-:W-:Y:S01]  /*0830*/  IADD3 R12, PT, PT, R10, -0x2f, RZ ;  /* 0xffffffd10a0c7810 */ /* 0x004fe20007ffe0ff */
[----:B---3--:R-:W-:Y:S02]  /*0840*/  VIADD R13, R13, 0xffffffd1 ;  /* 0xffffffd10d0d7836 */ /* 0x008fe40000000000 */
[----:B----4-:R-:W-:Y:S01]  /*0850*/  VIADD R14, R14, 0xffffffd1 ;  /* 0xffffffd10e0e7836 */ /* 0x010fe20000000000 */
[----:B-----5:R-:W-:-:S05]  /*0860*/  IADD3 R15, PT, PT, R15, -0x2f, RZ ;  /* 0xffffffd10f0f7810 */ /* 0x020fca0007ffe0ff */
[----:B------:R1:W-:Y:S02]  /*0870*/  STL.128 [R11], R12 ;  /* 0x0000000c0b007387 */ /* 0x0003e40000100c00 */
.L_x_6:
[----:B------:R-:W-:Y:S05]  /*0880*/  @!P1 BRA `(.L_x_2) ;  /* 0x0000000000409947 */ /* 0x000fea0003800000 */
[----:B------:R-:W2:Y:S01]  /*0890*/  LDCU.64 UR4, c[0x0][0x380] ;  /* 0x00007000ff0477ac */ /* 0x000ea20008000a00 */
[----:B------:R-:W-:Y:S02]  /*08a0*/  IMAD.MOV R9, RZ, RZ, -R9 ;  /* 0x000000ffff097224 */ /* 0x000fe400078e0a09 */
[C---:B01----:R-:W-:Y:S01]  /*08b0*/  IMAD R13, R8.reuse, 0x4, R1 ;  /* 0x00000004080d7824 */ /* 0x043fe200078e0201 */
[----:B--2---:R-:W-:-:S04]  /*08c0*/  IADD3 R10, P0, PT, R8, UR4, RZ ;  /* 0x00000004080a7c10 */ /* 0x004fc8000ff1e0ff */
[----:B------:R-:W-:-:S09]  /*08d0*/  IADD3.X R11, PT, PT, RZ, UR5, RZ, P0, !PT ;  /* 0x00000005ff0b7c10 */ /* 0x000fd200087fe4ff */
.L_x_7:
[----:B------:R-:W-:Y:S02]  /*08e0*/  IMAD.MOV.U32 R6, RZ, RZ, R10 ;  /* 0x000000ffff067224 */ /* 0x000fe400078e000a */
[----:B------:R-:W-:-:S05]  /*08f0*/  IMAD.MOV.U32 R7, RZ, RZ, R11 ;  /* 0x000000ffff077224 */ /* 0x000fca00078e000b */
[----:B------:R-:W2:Y:S01]  /*0900*/  LDG.E.S8 R6, desc[UR6][R6.64] ;  /* 0x0000000606067981 */ /* 0x000ea2000c1e1300 */
[----:B------:R-:W-:Y:S01]  /*0910*/  VIADD R9, R9, 0x1 ;  /* 0x0000000109097836 */ /* 0x000fe20000000000 */
[----:B------:R-:W-:-:S04]  /*0920*/  IADD3 R10, P1, PT, R10, 0x1, RZ ;  /* 0x000000010a0a7810 */ /* 0x000fc80007f3e0ff */
[----:B------:R-:W-:Y:S01]  /*0930*/  ISETP.NE.AND P0, PT, R9, RZ, PT ;  /* 0x000000ff0900720c */ /* 0x000fe20003f05270 */
[----:B------:R-:W-:Y:S01]  /*0940*/  IMAD.X R11, RZ, RZ, R11, P1 ;  /* 0x000000ffff0b7224 */ /* 0x000fe200008e060b */
[----:B--2---:R-:W-:-:S05]  /*0950*/  IADD3 R8, PT, PT, R6, -0x2f, RZ ;  /* 0xffffffd106087810 */ /* 0x004fca0007ffe0ff */
[----:B------:R0:W-:Y:S02]  /*0960*/  STL [R13], R8 ;  /* 0x000000080d007387 */ /* 0x0001e40000100800 */
[----:B0-----:R-:W-:-:S04]  /*0970*/  IADD3 R13, PT, PT, R13, 0x4, RZ ;  /* 0x000000040d0d7810 */ /* 0x001fc80007ffe0ff */
[----:B------:R-:W-:Y:S05]  /*0980*/  @P0 BRA `(.L_x_7) ;  /* 0xfffffffc00d40947 */ /* 0x000fea000383ffff */
.L_x_2:
[----:B------:R-:W-:Y:S02]  /*0990*/  ISETP.GE.AND P0, PT, R3, 0x1, PT ;  /* 0x000000010300780c */ /* 0x000fe40003f06270 */
[----:B0-----:R-:W-:-:S11]  /*09a0*/  CS2R R22, SRZ ;  /* 0x0000000000167805 */ /* 0x001fd6000001ff00 */
[----:B------:R-:W-:Y:S05]  /*09b0*/  @!P0 BRA `(.L_x_8) ;  /* 0x0000001400e08947 */ /* 0x000fea0003800000 */
[C---:B------:R-:W-:Y:S02]  /*09c0*/  ISETP.GE.U32.AND P0, PT, R3.reuse, 0x10, PT ;  /* 0x000000100300780c */ /* 0x040fe40003f06070 */
[----:B------:R-:W-:Y:S02]  /*09d0*/  CS2R R22, SRZ ;  /* 0x0000000000167805 */ /* 0x000fe4000001ff00 */
[----:B------:R-:W-:Y:S01]  /*09e0*/  LOP3.LUT R24, R3, 0xf, RZ, 0xc0, !PT ;  /* 0x0000000f03187812 */ /* 0x000fe200078ec0ff */
[----:B------:R-:W-:-:S08]  /*09f0*/  IMAD.MOV.U32 R20, RZ, RZ, R3 ;  /* 0x000000ffff147224 */ /* 0x000fd000078e0003 */
[----:B------:R-:W-:Y:S05]  /*0a00*/  @!P0 BRA `(.L_x_9) ;  /* 0x0000000c002c8947 */ /* 0x000fea0003800000 */
[C---:B------:R-:W-:Y:S01]  /*0a10*/  LOP3.LUT R7, R3.reuse, 0x7ffffff0, RZ, 0xc0, !PT ;  /* 0x7ffffff003077812 */ /* 0x040fe200078ec0ff */
[----:B------:R-:W-:Y:S01]  /*0a20*/  VIADD R8, R3, 0xfffffff8 ;  /* 0xfffffff803087836 */ /* 0x000fe20000000000 */
[----:B------:R-:W-:Y:S02]  /*0a30*/  CS2R R22, SRZ ;  /* 0x0000000000167805 */ /* 0x000fe4000001ff00 */
[----:B------:R-:W-:-:S07]  /*0a40*/  IADD3 R7, PT, PT, -R7, RZ, RZ ;  /* 0x000000ff07077210 */ /* 0x000fce0007ffe1ff */
.L_x_10:
[----:B------:R-:W-:-:S04]  /*0a50*/  VIADD R6, R8, 0x7 ;  /* 0x0000000708067836 */ /* 0x000fc80000000000 */
[----:B------:R-:W-:-:S05]  /*0a60*/  IMAD R9, R6, 0x4, R1 ;  /* 0x0000000406097824 */ /* 0x000fca00078e0201 */
[----:B-1----:R-:W2:Y:S01]  /*0a70*/  LDL R13, [R9] ;  /* 0x00000000090d7983 */ /* 0x002ea20000100800 */
[----:B------:R-:W-:Y:S02]  /*0a80*/  IADD3 R7, PT, PT, R7, 0x10, RZ ;  /* 0x0000001007077810 */ /* 0x000fe40007ffe0ff */
[----:B------:R-:W-:Y:S02]  /*0a90*/  MOV R10, 0xad0 ;  /* 0x00000ad0000a7802 */ /* 0x000fe40000000f00 */
[----:B------:R-:W-:Y:S02]  /*0aa0*/  ISETP.NE.AND P1, PT, R7, RZ, PT ;  /* 0x000000ff0700720c */ /* 0x000fe40003f25270 */
[----:B--2---:R-:W-:-:S11]  /*0ab0*/  SHF.R.S32.HI R15, RZ, 0x1f, R13 ;  /* 0x0000001fff0f7819 */ /* 0x004fd6000001140d */
[----:B------:R-:W-:Y:S05]  /*0ac0*/  CALL.REL.NOINC `($_Z10bruteForcePc$_Z6my_powxi) ;  /* 0x0000001800dc7944 */ /* 0x000fea0003c00000 */
[----:B------:R-:W-:-:S04]  /*0ad0*/  VIADD R6, R8, 0x6 ;  /* 0x0000000608067836 */ /* 0x000fc80000000000 */
[----:B------:R-:W-:-:S05]  /*0ae0*/  IMAD R9, R6, 0x4, R1 ;  /* 0x0000000406097824 */ /* 0x000fca00078e0201 */
[----:B------:R-:W2:Y:S01]  /*0af0*/  LDL R19, [R9] ;  /* 0x0000000009137983 */ /* 0x000ea20000100800 */
[----:B------:R-:W-:Y:S01]  /*0b00*/  MOV R10, R23 ;  /* 0x00000017000a7202 */ /* 0x000fe20000000f00 */
[----:B------:R-:W-:Y:S02]  /*0b10*/  IMAD.MOV.U32 R11, RZ, RZ, R22 ;  /* 0x000000ffff0b7224 */ /* 0x000fe400078e0016 */
[C---:B------:R-:W-:Y:S02]  /*0b20*/  IMAD R14, R13.reuse, UR37, RZ ;  /* 0x000000250d0e7c24 */ /* 0x040fe4000f8e02ff */
[----:B------:R-:W-:Y:S01]  /*0b30*/  IMAD.WIDE.U32 R12, R13, UR36, R10 ;  /* 0x000000240d0c7c25 */ /* 0x000fe2000f8e000a */
[----:B------:R-:W-:-:S03]  /*0b40*/  MOV R10, 0xb90 ;  /* 0x00000b90000a7802 */ /* 0x000fc60000000f00 */
[----:B------:R-:W-:-:S04]  /*0b50*/  IMAD R11, R15, UR36, R14 ;  /* 0x000000240f0b7c24 */ /* 0x000fc8000f8e020e */
[----:B------:R-:W-:Y:S01]  /*0b60*/  IMAD.IADD R15, R13, 0x1, R11 ;  /* 0x000000010d0f7824 */ /* 0x000fe200078e020b */
[----:B--2---:R-:W-:-:S07]  /*0b70*/  SHF.R.S32.HI R21, RZ, 0x1f, R19 ;  /* 0x0000001fff157819 */ /* 0x004fce0000011413 */
[----:B------:R-:W-:Y:S05]  /*0b80*/  CALL.REL.NOINC `($_Z10bruteForcePc$_Z6my_powxi) ;  /* 0x0000001800ac7944 */ /* 0x000fea0003c00000 */
[----:B------:R-:W-:-:S05]  /*0b90*/  IADD3 R6, PT, PT, R8, 0x5, RZ ;  /* 0x0000000508067810 */ /* 0x000fca0007ffe0ff */
        /* <DEDUP_REMOVED lines=11> */
[----:B------:R-:W-:-:S05]  /*0c50*/  VIADD R6, R8, 0x4 ;  /* 0x0000000408067836 */ /* 0x000fca0000000000 */
[----:B------:R-:W-:-:S05]  /*0c60*/  LEA R9, R6, R1, 0x2 ;  /* 0x0000000106097211 */ /* 0x000fca00078e10ff */
[----:B------:R-:W2:Y:S01]  /*0c70*/  LDL R21, [R9] ;  /* 0x0000000009157983 */ /* 0x000ea20000100800 */
[----:B------:R-:W-:Y:S02]  /*0c80*/  IMAD.MOV.U32 R10, RZ, RZ, R12 ;  /* 0x000000ffff0a7224 */ /* 0x000fe400078e000c */
[----:B------:R-:W-:Y:S02]  /*0c90*/  IMAD.MOV.U32 R11, RZ, RZ, R15 ;  /* 0x000000ffff0b7224 */ /* 0x000fe400078e000f */
[C---:B------:R-:W-:Y:S02]  /*0ca0*/  IMAD R14, R23.reuse, UR37, RZ ;  /* 0x00000025170e7c24 */ /* 0x040fe4000f8e02ff */
[----:B------:R-:W-:Y:S01]  /*0cb0*/  IMAD.WIDE.U32 R12, R23, UR36, R10 ;  /* 0x00000024170c7c25 */ /* 0x000fe2000f8e000a */
[----:B------:R-:W-:-:S03]  /*0cc0*/  MOV R10, 0xd10 ;  /* 0x00000d10000a7802 */ /* 0x000fc60000000f00 */
[----:B------:R-:W-:-:S05]  /*0cd0*/  IMAD R11, R19, UR36, R14 ;  /* 0x00000024130b7c24 */ /* 0x000fca000f8e020e */
[----:B------:R-:W-:Y:S02]  /*0ce0*/  IADD3 R15, PT, PT, R13, R11, RZ ;  /* 0x0000000b0d0f7210 */ /* 0x000fe40007ffe0ff */
[----:B--2---:R-:W-:-:S07]  /*0cf0*/  SHF.R.S32.HI R19, RZ, 0x1f, R21 ;  /* 0x0000001fff137819 */ /* 0x004fce0000011415 */
        /* <DEDUP_REMOVED lines=37> */
[----:B------:R-:W-:-:S05]  /*0f50*/  IMAD R9, R8, 0x4, R1 ;  /* 0x0000000408097824 */ /* 0x000fca00078e0201 */
[----:B------:R-:W2:Y:S01]  /*0f60*/  LDL R21, [R9] ;  /* 0x0000000009157983 */ /* 0x000ea20000100800 */
[----:B------:R-:W-:Y:S01]  /*0f70*/  MOV R11, R15 ;  /* 0x0000000f000b7202 */ /* 0x000fe20000000f00 */
[----:B------:R-:W-:Y:S02]  /*0f80*/  IMAD.MOV.U32 R10, RZ, RZ, R12 ;  /* 0x000000ffff0a7224 */ /* 0x000fe400078e000c */
[C---:B------:R-:W-:Y:S02]  /*0f90*/  IMAD R6, R23.reuse, UR37, RZ ;  /* 0x0000002517067c24 */ /* 0x040fe4000f8e02ff */
[----:B------:R-:W-:Y:S01]  /*0fa0*/  IMAD.WIDE.U32 R12, R23, UR36, R10 ;  /* 0x00000024170c7c25 */ /* 0x000fe2000f8e000a */
[----:B------:R-:W-:-:S03]  /*0fb0*/  MOV R10, 0x1020 ;  /* 0x00001020000a7802 */ /* 0x000fc60000000f00 */
[----:B------:R-:W-:Y:S02]  /*0fc0*/  IMAD R11, R19, UR36, R6 ;  /* 0x00000024130b7c24 */ /* 0x000fe4000f8e0206 */
[----:B------:R-:W-:Y:S02]  /*0fd0*/  VIADD R20, R8, 0xfffffff8 ;  /* 0xfffffff808147836 */ /* 0x000fe40000000000 */
[----:B------:R-:W-:Y:S01]  /*0fe0*/  IMAD.MOV.U32 R6, RZ, RZ, R8 ;  /* 0x000000ffff067224 */ /* 0x000fe200078e0008 */
        /* <DEDUP_REMOVED lines=15> */
[----:B------:R-:W-:-:S05]  /*10e0*/  VIADD R6, R8, 0xfffffffe ;  /* 0xfffffffe08067836 */ /* 0x000fca0000000000 */
[----:B------:R-:W-:-:S05]  /*10f0*/  LEA R9, R6, R1, 0x2 ;  /* 0x0000000106097211 */ /* 0x000fca00078e10ff */
        /* <DEDUP_REMOVED lines=10> */
[----:B------:R-:W-:-:S05]  /*11a0*/  IADD3 R6, PT, PT, R8, -0x3, RZ ;  /* 0xfffffffd08067810 */ /* 0x000fca0007ffe0ff */
        /* <DEDUP_REMOVED lines=66> */
[----:B------:R-:W-:Y:S01]  /*15d0*/  IMAD R11, R19, UR36, R6 ;  /* 0x00000024130b7c24 */ /* 0x000fe2000f8e0206 */
[----:B------:R-:W-:-:S03]  /*15e0*/  MOV R6, R20 ;  /* 0x0000001400067202 */ /* 0x000fc60000000f00 */
[----:B------:R-:W-:Y:S01]  /*15f0*/  IMAD.IADD R15, R13, 0x1, R11 ;  /* 0x000000010d0f7824 */ /* 0x000fe200078e020b */
[----:B--2---:R-:W-:-:S07]  /*1600*/  SHF.R.S32.HI R19, RZ, 0x1f, R21 ;  /* 0x0000001fff137819 */ /* 0x004fce0000011415 */
[----:B------:R-:W-:Y:S05]  /*1610*/  CALL.REL.NOINC `($_Z10bruteForcePc$_Z6my_powxi) ;  /* 0x0000001000087944 */ /* 0x000fea0003c00000 */
[----:B------:R-:W-:Y:S01]  /*1620*/  MOV R10, R12 ;  /* 0x0000000c000a7202 */ /* 0x000fe20000000f00 */
[----:B------:R-:W-:Y:S01]  /*1630*/  IMAD.MOV.U32 R11, RZ, RZ, R15 ;  /* 0x000000ffff0b7224 */ /* 0x000fe200078e000f */
[----:B------:R-:W-:Y:S01]  /*1640*/  IADD3 R8, PT, PT, R8, -0x10, RZ ;  /* 0xfffffff008087810 */ /* 0x000fe20007ffe0ff */
[C---:B------:R-:W-:Y:S02]  /*1650*/  IMAD R6, R21.reuse, UR37, RZ ;  /* 0x0000002515067c24 */ /* 0x040fe4000f8e02ff */
[----:B------:R-:W-:-:S04]  /*1660*/  IMAD.WIDE.U32 R10, R21, UR36, R10 ;  /* 0x00000024150a7c25 */ /* 0x000fc8000f8e000a */
[----:B------:R-:W-:Y:S01]  /*1670*/  IMAD R9, R19, UR36, R6 ;  /* 0x0000002413097c24 */ /* 0x000fe2000f8e0206 */
[----:B------:R-:W-:-:S03]  /*1680*/  MOV R23, R10 ;  /* 0x0000000a00177202 */ /* 0x000fc60000000f00 */
[----:B------:R-:W-:Y:S01]  /*1690*/  IMAD.IADD R22, R11, 0x1, R9 ;  /* 0x000000010b167824 */ /* 0x000fe200078e0209 */
[----:B------:R-:W-:Y:S06]  /*16a0*/  @P1 BRA `(.L_x_10) ;  /* 0xfffffff000e81947 */ /* 0x000fec000383ffff */
[----:B------:R-:W-:-:S07]  /*16b0*/  VIADD R20, R8, 0x8 ;  /* 0x0000000808147836 */ /* 0x000fce0000000000 */
.L_x_9:
[----:B------:R-:W-:-:S13]  /*16c0*/  ISETP.NE.AND P0, PT, R24, RZ, PT ;  /* 0x000000ff1800720c */ /* 0x000fda0003f05270 */
[----:B------:R-:W-:Y:S05]  /*16d0*/  @!P0 BRA `(.L_x_8) ;  /* 0x0000000800988947 */ /* 0x000fea0003800000 */
[----:B------:R-:W-:Y:S02]  /*16e0*/  ISETP.GE.U32.AND P0, PT, R24, 0x8, PT ;  /* 0x000000081800780c */ /* 0x000fe40003f06070 */
[----:B------:R-:W-:-:S11]  /*16f0*/  LOP3.LUT R24, R3, 0x7, RZ, 0xc0, !PT ;  /* 0x0000000703187812 */ /* 0x000fd600078ec0ff */
[----:B------:R-:W-:Y:S05]  /*1700*/  @!P0 BRA `(.L_x_11) ;  /* 0x00000004006c8947 */ /* 0x000fea0003800000 */
[----:B------:R-:W-:-:S05]  /*1710*/  IADD3 R6, PT, PT, R20, -0x1, RZ ;  /* 0xffffffff14067810 */ /* 0x000fca0007ffe0ff */
[----:B------:R-:W-:-:S05]  /*1720*/  IMAD R7, R6, 0x4, R1 ;  /* 0x0000000406077824 */ /* 0x000fca00078e0201 */
[----:B-1----:R-:W2:Y:S01]  /*1730*/  LDL R15, [R7] ;  /* 0x00000000070f7983 */ /* 0x002ea20000100800 */
[----:B------:R-:W-:Y:S02]  /*1740*/  MOV R10, 0x1770 ;  /* 0x00001770000a7802 */ /* 0x000fe40000000f00 */
[----:B--2---:R-:W-:-:S07]  /*1750*/  SHF.R.S32.HI R13, RZ, 0x1f, R15 ;  /* 0x0000001fff0d7819 */ /* 0x004fce000001140f */
[----:B------:R-:W-:Y:S05]  /*1760*/  CALL.REL.NOINC `($_Z10bruteForcePc$_Z6my_powxi) ;  /* 0x0000000c00b47944 */ /* 0x000fea0003c00000 */
[----:B------:R-:W-:-:S05]  /*1770*/  IADD3 R6, PT, PT, R20, -0x2, RZ ;  /* 0xfffffffe14067810 */ /* 0x000fca0007ffe0ff */
[----:B------:R-:W-:-:S05]  /*1780*/  IMAD R7, R6, 0x4, R1 ;  /* 0x0000000406077824 */ /* 0x000fca00078e0201 */
[----:B------:R-:W2:Y:S01]  /*1790*/  LDL R19, [R7] ;  /* 0x0000000007137983 */ /* 0x000ea20000100800 */
[----:B------:R-:W-:Y:S01]  /*17a0*/  MOV R8, R23 ;  /* 0x0000001700087202 */ /* 0x000fe20000000f00 */
[----:B------:R-:W-:Y:S02]  /*17b0*/  IMAD R10, R15, UR37, RZ ;  /* 0x000000250f0a7c24 */ /* 0x000fe4000f8e02ff */
[----:B------:R-:W-:Y:S02]  /*17c0*/  IMAD.MOV.U32 R9, RZ, RZ, R22 ;  /* 0x000000ffff097224 */ /* 0x000fe400078e0016 */
[----:B------:R-:W-:Y:S01]  /*17d0*/  IMAD R13, R13, UR36, R10 ;  /* 0x000000240d0d7c24 */ /* 0x000fe2000f8e020a */
[----:B------:R-:W-:Y:S01]  /*17e0*/  MOV R10, 0x1830 ;  /* 0x00001830000a7802 */ /* 0x000fe20000000f00 */
[----:B------:R-:W-:-:S05]  /*17f0*/  IMAD.WIDE.U32 R14, R15, UR36, R8 ;  /* 0x000000240f0e7c25 */ /* 0x000fca000f8e0008 */
[----:B------:R-:W-:Y:S02]  /*1800*/  IADD3 R13, PT, PT, R15, R13, RZ ;  /* 0x0000000d0f0d7210 */ /* 0x000fe40007ffe0ff */
[----:B--2---:R-:W-:-:S07]  /*1810*/  SHF.R.S32.HI R21, RZ, 0x1f, R19 ;  /* 0x0000001fff157819 */ /* 0x004fce0000011413 */
[----:B------:R-:W-:Y:S05]  /*1820*/  CALL.REL.NOINC `($_Z10bruteForcePc$_Z6my_powxi) ;  /* 0x0000000c00847944 */ /* 0x000fea0003c00000 */
[----:B------:R-:W-:-:S05]  /*1830*/  VIADD R6, R20, 0xfffffffd ;  /* 0xfffffffd14067836 */ /* 0x000fca0000000000 */
[----:B------:R-:W-:-:S05]  /*1840*/  LEA R7, R6, R1, 0x2 ;  /* 0x0000000106077211 */ /* 0x000fca00078e10ff */
[----:B------:R-:W2:Y:S01]  /*1850*/  LDL R23, [R7] ;  /* 0x0000000007177983 */ /* 0x000ea20000100800 */
[----:B------:R-:W-:Y:S01]  /*1860*/  IMAD.MOV.U32 R12, RZ, RZ, R14 ;  /* 0x000000ffff0c7224 */ /* 0x000fe200078e000e */
[----:B------:R-:W-:Y:S01]  /*1870*/  MOV R10, 0x18e0 ;  /* 0x000018e0000a7802 */ /* 0x000fe20000000f00 */
[C---:B------:R-:W-:Y:S02]  /*1880*/  IMAD R8, R19.reuse, UR37, RZ ;  /* 0x0000002513087c24 */ /* 0x040fe4000f8e02ff */
[----:B------:R-:W-:-:S04]  /*1890*/  IMAD.WIDE.U32 R14, R19, UR36, R12 ;  /* 0x00000024130e7c25 */ /* 0x000fc8000f8e000c */
[----:B------:R-:W-:-:S05]  /*18a0*/  IMAD R13, R21, UR36, R8 ;  /* 0x00000024150d7c24 */ /* 0x000fca000f8e0208 */
        /* <DEDUP_REMOVED lines=48> */
[----:B------:R-:W-:-:S06]  /*1bb0*/  LEA R7, R20, R1, 0x2 ;  /* 0x0000000114077211 */ /* 0x000fcc00078e10ff */
[----:B------:R-:W2:Y:S01]  /*1bc0*/  LDL R7, [R7] ;  /* 0x0000000007077983 */ /* 0x000ea20000100800 */
[----:B------:R-:W-:Y:S01]  /*1bd0*/  IMAD.MOV.U32 R12, RZ, RZ, R14 ;  /* 0x000000ffff0c7224 */ /* 0x000fe200078e000e */
[----:B------:R-:W-:Y:S01]  /*1be0*/  MOV R10, 0x1c60 ;  /* 0x00001c60000a7802 */ /* 0x000fe20000000f00 */
[C---:B------:R-:W-:Y:S02]  /*1bf0*/  IMAD R6, R23.reuse, UR37, RZ ;  /* 0x0000002517067c24 */ /* 0x040fe4000f8e02ff */
[----:B------:R-:W-:-:S04]  /*1c00*/  IMAD.WIDE.U32 R14, R23, UR36, R12 ;  /* 0x00000024170e7c25 */ /* 0x000fc8000f8e000c */
[----:B------:R-:W-:Y:S01]  /*1c10*/  IMAD R13, R19, UR36, R6 ;  /* 0x00000024130d7c24 */ /* 0x000fe2000f8e0206 */
[----:B------:R-:W-:-:S03]  /*1c20*/  MOV R6, R20 ;  /* 0x0000001400067202 */ /* 0x000fc60000000f00 */
[----:B------:R-:W-:Y:S01]  /*1c30*/  IMAD.IADD R13, R15, 0x1, R13 ;  /* 0x000000010f0d7824 */ /* 0x000fe200078e020d */
[----:B--2---:R-:W-:-:S07]  /*1c40*/  SHF.R.S32.HI R19, RZ, 0x1f, R7 ;  /* 0x0000001fff137819 */ /* 0x004fce0000011407 */
[----:B------:R-:W-:Y:S05]  /*1c50*/  CALL.REL.NOINC `($_Z10bruteForcePc$_Z6my_powxi) ;  /* 0x0000000800787944 */ /* 0x000fea0003c00000 */
[----:B------:R-:W-:Y:S01]  /*1c60*/  MOV R12, R14 ;  /* 0x0000000e000c7202 */ /* 0x000fe20000000f00 */
[----:B------:R-:W-:-:S04]  /*1c70*/  IMAD R8, R7, UR37, RZ ;  /* 0x0000002507087c24 */ /* 0x000fc8000f8e02ff */
[----:B------:R-:W-:-:S04]  /*1c80*/  IMAD.WIDE.U32 R6, R7, UR36, R12 ;  /* 0x0000002407067c25 */ /* 0x000fc8000f8e000c */
[----:B------:R-:W-:Y:S01]  /*1c90*/  IMAD R9, R19, UR36, R8 ;  /* 0x0000002413097c24 */ /* 0x000fe2000f8e0208 */
[----:B------:R-:W-:-:S03]  /*1ca0*/  MOV R23, R6 ;  /* 0x0000000600177202 */ /* 0x000fc60000000f00 */
[----:B------:R-:W-:-:S07]  /*1cb0*/  IMAD.IADD R22, R7, 0x1, R9 ;  /* 0x0000000107167824 */ /* 0x000fce00078e0209 */
.L_x_11:
[----:B------:R-:W-:-:S13]  /*1cc0*/  ISETP.NE.AND P0, PT, R24, RZ, PT ;  /* 0x000000ff1800720c */ /* 0x000fda0003f05270 */
[----:B------:R-:W-:Y:S05]  /*1cd0*/  @!P0 BRA `(.L_x_8) ;  /* 0x0000000400188947 */ /* 0x000fea0003800000 */
[----:B------:R-:W-:Y:S02]  /*1ce0*/  ISETP.GE.U32.AND P0, PT, R24, 0x4, PT ;  /* 0x000000041800780c */ /* 0x000fe40003f06070 */
[----:B------:R-:W-:-:S11]  /*1cf0*/  LOP3.LUT R24, R3, 0x3, RZ, 0xc0, !PT ;  /* 0x0000000303187812 */ /* 0x000fd600078ec0ff */
[----:B------:R-:W-:Y:S05]  /*1d00*/  @!P0 BRA `(.L_x_12) ;  /* 0x0000000000bc8947 */ /* 0x000fea0003800000 */
[----:B------:R-:W-:-:S05]  /*1d10*/  VIADD R6, R20, 0xffffffff ;  /* 0xffffffff14067836 */ /* 0x000fca0000000000 */
[----:B-1----:R-:W-:-:S06]  /*1d20*/  LEA R13, R6, R1, 0x2 ;  /* 0x00000001060d7211 */ /* 0x002fcc00078e10ff */
[----:B------:R-:W2:Y:S01]  /*1d30*/  LDL R13, [R13] ;  /* 0x000000000d0d7983 */ /* 0x000ea20000100800 */
[----:B------:R-:W-:Y:S02]  /*1d40*/  MOV R10, 0x1d70 ;  /* 0x00001d70000a7802 */ /* 0x000fe40000000f00 */
[----:B--2---:R-:W-:-:S07]  /*1d50*/  SHF.R.S32.HI R8, RZ, 0x1f, R13 ;  /* 0x0000001fff087819 */ /* 0x004fce000001140d */
[----:B------:R-:W-:Y:S05]  /*1d60*/  CALL.REL.NOINC `($_Z10bruteForcePc$_Z6my_powxi) ;  /* 0x0000000800347944 */ /* 0x000fea0003c00000 */
[----:B------:R-:W-:-:S05]  /*1d70*/  VIADD R6, R20, 0xfffffffe ;  /* 0xfffffffe14067836 */ /* 0x000fca0000000000 */
[----:B------:R-:W-:-:S06]  /*1d80*/  LEA R19, R6, R1, 0x2 ;  /* 0x0000000106137211 */ /* 0x000fcc00078e10ff */
[----:B------:R-:W2:Y:S01]  /*1d90*/  LDL R19, [R19] ;  /* 0x0000000013137983 */ /* 0x000ea20000100800 */
[----:B------:R-:W-:Y:S01]  /*1da0*/  MOV R15, R22 ;  /* 0x00000016000f7202 */ /* 0x000fe20000000f00 */
[C---:B------:R-:W-:Y:S01]  /*1db0*/  IMAD R7, R13.reuse, UR37, RZ ;  /* 0x000000250d077c24 */ /* 0x040fe2000f8e02ff */
[----:B------:R-:W-:Y:S01]  /*1dc0*/  MOV R10, 0x1e30 ;  /* 0x00001e30000a7802 */ /* 0x000fe20000000f00 */
[----:B------:R-:W-:Y:S02]  /*1dd0*/  IMAD.MOV.U32 R14, RZ, RZ, R23 ;  /* 0x000000ffff0e7224 */ /* 0x000fe400078e0017 */
[----:B------:R-:W-:Y:S02]  /*1de0*/  IMAD R7, R8, UR36, R7 ;  /* 0x0000002408077c24 */ /* 0x000fe4000f8e0207 */
[----:B------:R-:W-:-:S04]  /*1df0*/  IMAD.WIDE.U32 R14, R13, UR36, R14 ;  /* 0x000000240d0e7c25 */ /* 0x000fc8000f8e000e */
[----:B------:R-:W-:Y:S01]  /*1e00*/  IMAD.IADD R13, R15, 0x1, R7 ;  /* 0x000000010f0d7824 */ /* 0x000fe200078e0207 */
[----:B--2---:R-:W-:-:S07]  /*1e10*/  SHF.R.S32.HI R8, RZ, 0x1f, R19 ;  /* 0x0000001fff087819 */ /* 0x004fce0000011413 */
[----:B------:R-:W-:Y:S05]  /*1e20*/  CALL.REL.NOINC `($_Z10bruteForcePc$_Z6my_powxi) ;  /* 0x0000000800047944 */ /* 0x000fea0003c00000 */
[----:B------:R-:W-:-:S05]  /*1e30*/  IADD3 R6, PT, PT, R20, -0x3, RZ ;  /* 0xfffffffd14067810 */ /* 0x000fca0007ffe0ff */
[----:B------:R-:W-:-:S06]  /*1e40*/  IMAD R21, R6, 0x4, R1 ;  /* 0x0000000406157824 */ /* 0x000fcc00078e0201 */
[----:B------:R-:W2:Y:S01]  /*1e50*/  LDL R21, [R21] ;  /* 0x0000000015157983 */ /* 0x000ea20000100800 */
[----:B------:R-:W-:Y:S01]  /*1e60*/  MOV R12, R14 ;  /* 0x0000000e000c7202 */ /* 0x000fe20000000f00 */
[----:B------:R-:W-:Y:S01]  /*1e70*/  IMAD R7, R19, UR37, RZ ;  /* 0x0000002513077c24 */ /* 0x000fe2000f8e02ff */
[----:B------:R-:W-:-:S03]  /*1e80*/  MOV R10, 0x1ee0 ;  /* 0x00001ee0000a7802 */ /* 0x000fc60000000f00 */
[----:B------:R-:W-:-:S04]  /*1e90*/  IMAD.WIDE.U32 R14, R19, UR36, R12 ;  /* 0x00000024130e7c25 */ /* 0x000fc8000f8e000c */
[----:B------:R-:W-:-:S04]  /*1ea0*/  IMAD R7, R8, UR36, R7 ;  /* 0x0000002408077c24 */ /* 0x000fc8000f8e0207 */
        /* <DEDUP_REMOVED lines=10> */
[----:B------:R-:W-:Y:S02]  /*1f50*/  IMAD R13, R7, UR36, R6 ;  /* 0x00000024070d7c24 */ /* 0x000fe4000f8e0206 */
[----:B------:R-:W-:-:S03]  /*1f60*/  IMAD.MOV.U32 R6, RZ, RZ, R20 ;  /* 0x000000ffff067224 */ /* 0x000fc600078e0014 */
[----:B------:R-:W-:Y:S02]  /*1f70*/  IADD3 R13, PT, PT, R15, R13, RZ ;  /* 0x0000000d0f0d7210 */ /* 0x000fe40007ffe0ff */
[----:B--2---:R-:W-:-:S07]  /*1f80*/  SHF.R.S32.HI R21, RZ, 0x1f, R19 ;  /* 0x0000001fff157819 */ /* 0x004fce0000011413 */
[----:B------:R-:W-:Y:S05]  /*1f90*/  CALL.REL.NOINC `($_Z10bruteForcePc$_Z6my_powxi) ;  /* 0x0000000400a87944 */ /* 0x000fea0003c00000 */
[----:B------:R-:W-:Y:S02]  /*1fa0*/  IMAD R8, R19, UR37, RZ ;  /* 0x0000002513087c24 */ /* 0x000fe4000f8e02ff */
[----:B------:R-:W-:Y:S02]  /*1fb0*/  IMAD.MOV.U32 R12, RZ, RZ, R14 ;  /* 0x000000ffff0c7224 */ /* 0x000fe400078e000e */
[----:B------:R-:W-:Y:S02]  /*1fc0*/  IMAD R9, R21, UR36, R8 ;  /* 0x0000002415097c24 */ /* 0x000fe4000f8e0208 */
[----:B------:R-:W-:-:S04]  /*1fd0*/  IMAD.WIDE.U32 R6, R19, UR36, R12 ;  /* 0x0000002413067c25 */ /* 0x000fc8000f8e000c */
[----:B------:R-:W-:Y:S01]  /*1fe0*/  IMAD.MOV.U32 R23, RZ, RZ, R6 ;  /* 0x000000ffff177224 */ /* 0x000fe200078e0006 */
[----:B------:R-:W-:-:S07]  /*1ff0*/  IADD3 R22, PT, PT, R7, R9, RZ ;  /* 0x0000000907167210 */ /* 0x000fce0007ffe0ff */
.L_x_12:
[----:B------:R-:W-:-:S13]  /*2000*/  ISETP.NE.AND P0, PT, R24, RZ, PT ;  /* 0x000000ff1800720c */ /* 0x000fda0003f05270 */
[----:B------:R-:W-:Y:S05]  /*2010*/  @!P0 BRA `(.L_x_8) ;  /* 0x0000000000488947 */ /* 0x000fea0003800000 */
[----:B------:R-:W-:-:S07]  /*2020*/  IADD3 R8, PT, PT, -R24, RZ, RZ ;  /* 0x000000ff18087210 */ /* 0x000fce0007ffe1ff */
.L_x_13:
[----:B------:R-:W-:-:S05]  /*2030*/  VIADD R20, R20, 0xffffffff ;  /* 0xffffffff14147836 */ /* 0x000fca0000000000 */
[----:B------:R-:W-:-:S05]  /*2040*/  LEA R7, R20, R1, 0x2 ;  /* 0x0000000114077211 */ /* 0x000fca00078e10ff */
[----:B-1----:R-:W2:Y:S01]  /*2050*/  LDL R13, [R7] ;  /* 0x00000000070d7983 */ /* 0x002ea20000100800 */
[----:B------:R-:W-:Y:S01]  /*2060*/  VIADD R8, R8, 0x1 ;  /* 0x0000000108087836 */ /* 0x000fe20000000000 */
[----:B------:R-:W-:Y:S02]  /*2070*/  MOV R6, R20 ;  /* 0x0000001400067202 */ /* 0x000fe40000000f00 */
[----:B------:R-:W-:Y:S02]  /*2080*/  MOV R10, 0x20c0 ;  /* 0x000020c0000a7802 */ /* 0x000fe40000000f00 */
[----:B------:R-:W-:Y:S02]  /*2090*/  ISETP.NE.AND P1, PT, R8, RZ, PT ;  /* 0x000000ff0800720c */ /* 0x000fe40003f25270 */
[----:B--2---:R-:W-:-:S11]  /*20a0*/  SHF.R.S32.HI R12, RZ, 0x1f, R13 ;  /* 0x0000001fff0c7819 */ /* 0x004fd6000001140d */
[----:B------:R-:W-:Y:S05]  /*20b0*/  CALL.REL.NOINC `($_Z10bruteForcePc$_Z6my_powxi) ;  /* 0x0000000400607944 */ /* 0x000fea0003c00000 */
[----:B------:R-:W-:Y:S01]  /*20c0*/  MOV R7, R22 ;  /* 0x0000001600077202 */ /* 0x000fe20000000f00 */
[----:B------:R-:W-:Y:S02]  /*20d0*/  IMAD.MOV.U32 R6, RZ, RZ, R23 ;  /* 0x000000ffff067224 */ /* 0x000fe400078e0017 */
[C---:B------:R-:W-:Y:S02]  /*20e0*/  IMAD R9, R13.reuse, UR37, RZ ;  /* 0x000000250d097c24 */ /* 0x040fe4000f8e02ff */
[----:B------:R-:W-:-:S04]  /*20f0*/  IMAD.WIDE.U32 R6, R13, UR36, R6 ;  /* 0x000000240d067c25 */ /* 0x000fc8000f8e0006 */
[----:B------:R-:W-:Y:S01]  /*2100*/  IMAD R9, R12, UR36, R9 ;  /* 0x000000240c097c24 */ /* 0x000fe2000f8e0209 */
[----:B------:R-:W-:-:S03]  /*2110*/  MOV R23, R6 ;  /* 0x0000000600177202 */ /* 0x000fc60000000f00 */
[----:B------:R-:W-:Y:S01]  /*2120*/  IMAD.IADD R22, R7, 0x1, R9 ;  /* 0x0000000107167824 */ /* 0x000fe200078e0209 */
[----:B------:R-:W-:Y:S06]  /*2130*/  @P1 BRA `(.L_x_13) ;  /* 0xfffffffc00bc1947 */ /* 0x000fec000383ffff */
.L_x_8:
[----:B------:R-:W-:Y:S01]  /*2140*/  IMAD.MOV.U32 R6, RZ, RZ, R3 ;  /* 0x000000ffff067224 */ /* 0x000fe200078e0003 */
[----:B------:R-:W-:-:S07]  /*2150*/  MOV R10, 0x2170 ;  /* 0x00002170000a7802 */ /* 0x000fce0000000f00 */
[----:B-1----:R-:W-:Y:S05]  /*2160*/  CALL.REL.NOINC `($_Z10bruteForcePc$_Z6my_powxi) ;  /* 0x0000000400347944 */ /* 0x002fea0003c00000 */
[----:B------:R-:W-:Y:S02]  /*2170*/  ISETP.LT.U32.AND P0, PT, R5, UR36, PT ;  /* 0x0000002405007c0c */ /* 0x000fe4000bf01070 */
[----:B------:R-:W-:-:S04]  /*2180*/  MOV R3, UR37 ;  /* 0x0000002500037c02 */ /* 0x000fc80008000f00 */
[----:B------:R-:W-:-:S13]  /*2190*/  ISETP.GT.AND.EX P0, PT, R3, R4, PT, P0 ;  /* 0x000000040300720c */ /* 0x000fda0003f04300 */
[----:B------:R-:W-:Y:S05]  /*21a0*/  @!P0 EXIT ;  /* 0x000000000000894d */ /* 0x000fea0003800000 */
[----:B------:R-:W0:Y:S01]  /*21b0*/  LDCU UR4, c[0x0][0x370] ;  /* 0x00006e00ff0477ac */ /* 0x000e220008000800 */
[----:B------:R-:W-:Y:S01]  /*21c0*/  BSSY.RECONVERGENT B0, `(.L_x_14) ;  /* 0x000000b000007945 */ /* 0x000fe20003800200 */
[----:B0-----:R-:W-:-:S07]  /*21d0*/  IMAD R0, R0, UR4, RZ ;  /* 0x0000000400007c24 */ /* 0x001fce000f8e02ff */
.L_x_16:
[----:B------:R-:W-:-:S04]  /*21e0*/  ISETP.NE.U32.AND P0, PT, R5, R23, PT ;  /* 0x000000170500720c */ /* 0x000fc80003f05070 */
[----:B------:R-:W-:-:S13]  /*21f0*/  ISETP.NE.AND.EX P0, PT, R4, R22, PT, P0 ;  /* 0x000000160400720c */ /* 0x000fda0003f05300 */
[----:B------:R-:W-:Y:S05]  /*2200*/  @!P0 BRA `(.L_x_15) ;  /* 0x0000000000188947 */ /* 0x000fea0003800000 */
[----:B------:R-:W-:-:S05]  /*2210*/  IADD3 R5, P0, PT, R0, R5, RZ ;  /* 0x0000000500057210 */ /* 0x000fca0007f1e0ff */
[----:B------:R-:W-:Y:S01]  /*2220*/  IMAD.X R4, RZ, RZ, R4, P0 ;  /* 0x000000ffff047224 */ /* 0x000fe200000e0604 */
[----:B------:R-:W-:-:S04]  /*2230*/  ISETP.GE.U32.AND P0, PT, R5, UR36, PT ;  /* 0x0000002405007c0c */ /* 0x000fc8000bf06070 */
[----:B------:R-:W-:-:S13]  /*2240*/  ISETP.GE.AND.EX P0, PT, R4, UR37, PT, P0 ;  /* 0x0000002504007c0c */ /* 0x000fda000bf06300 */
[----:B------:R-:W-:Y:S05]  /*2250*/  @!P0 BRA `(.L_x_16) ;  /* 0xfffffffc00e08947 */ /* 0x000fea000383ffff */
[----:B------:R-:W-:Y:S05]  /*2260*/  EXIT ;  /* 0x000000000000794d */ /* 0x000fea0003800000 */
.L_x_15:
[----:B------:R-:W-:Y:S05]  /*2270*/  BSYNC.RECONVERGENT B0 ;  /* 0x0000000000007941 */ /* 0x000fea0003800200 */
.L_x_14:
[----:B------:R-:W-:Y:S01]  /*2280*/  MOV R19, 0x0 ;  /* 0x0000000000137802 */ /* 0x000fe20000000f00 */
[----:B------:R-:W0:Y:S01]  /*2290*/  LDCU.64 UR4, c[0x4][0x8] ;  /* 0x01000100ff0477ac */ /* 0x000e220008000a00 */
[----:B------:R-:W-:Y:S02]  /*22a0*/  CS2R R6, SRZ ;  /* 0x0000000000067805 */ /* 0x000fe4000001ff00 */
[----:B------:R1:W2:Y:S01]  /*22b0*/  LDC.64 R8, c[0x4][R19] ;  /* 0x0100000013087b82 */ /* 0x0002a20000000a00 */
[----:B0-----:R-:W-:Y:S01]  /*22c0*/  MOV R4, UR4 ;  /* 0x0000000400047c02 */ /* 0x001fe20008000f00 */
[----:B-1----:R-:W-:-:S07]  /*22d0*/  IMAD.U32 R5, RZ, RZ, UR5 ;  /* 0x00000005ff057e24 */ /* 0x002fce000f8e00ff */
[----:B------:R-:W-:-:S07]  /*22e0*/  LEPC R20, `(.L_x_17) ;  /* 0x000000001014794e */ /* 0x000fce0000000000 */
[----:B--2---:R-:W-:Y:S05]  /*22f0*/  CALL.ABS.NOINC R8 ;  /* 0x0000000008007343 */ /* 0x004fea0003c00000 */
.L_x_17:
[----:B------:R-:W-:Y:S01]  /*2300*/  MOV R8, R23 ;  /* 0x0000001700087202 */ /* 0x000fe20000000f00 */
[----:B------:R-:W-:Y:S01]  /*2310*/  IMAD.MOV.U32 R9, RZ, RZ, R22 ;  /* 0x000000ffff097224 */ /* 0x000fe200078e0016 */
[----:B------:R0:W1:Y:S01]  /*2320*/  LDC.64 R10, c[0x4][R19] ;  /* 0x01000000130a7b82 */ /* 0x0000620000000a00 */
[----:B------:R-:W2:Y:S01]  /*2330*/  LDCU.64 UR4, c[0x4][0x10] ;  /* 0x01000200ff0477ac */ /* 0x000ea20008000a00 */
[----:B------:R-:W-:Y:S01]  /*2340*/  MOV R6, R2 ;  /* 0x0000000200067202 */ /* 0x000fe20000000f00 */
[----:B------:R-:W-:Y:S01]  /*2350*/  IMAD.MOV.U32 R7, RZ, RZ, R18 ;  /* 0x000000ffff077224 */ /* 0x000fe200078e0012 */
[----:B------:R0:W-:Y:S01]  /*2360*/  STL.64 [R1+0x68], R8 ;  /* 0x0000680801007387 */ /* 0x0001e20000100a00 */
[----:B--2---:R-:W-:Y:S01]  /*2370*/  MOV R4, UR4 ;  /* 0x0000000400047c02 */ /* 0x004fe20008000f00 */
[----:B0-----:R-:W-:-:S07]  /*2380*/  IMAD.U32 R5, RZ, RZ, UR5 ;  /* 0x00000005ff057e24 */ /* 0x001fce000f8e00ff */
[----:B------:R-:W-:-:S07]  /*2390*/  LEPC R20, `(.L_x_18) ;  /* 0x000000001014794e */ /* 0x000fce0000000000 */
[----:B-1----:R-:W-:Y:S05]  /*23a0*/  CALL.ABS.NOINC R10 ;  /* 0x000000000a007343 */ /* 0x002fea0003c00000 */
.L_x_18:
[----:B------:R-:W-:Y:S01]  /*23b0*/  ISETP.NE.U32.AND P0, PT, R23, RZ, PT ;  /* 0x000000ff1700720c */ /* 0x000fe20003f05070 */
[----:B------:R-:W-:Y:S01]  /*23c0*/  BSSY.RECONVERGENT B0, `(.L_x_19) ;  /* 0x000001a000007945 */ /* 0x000fe20003800200 */
[----:B------:R-:W-:Y:S02]  /*23d0*/  HFMA2 R0, -RZ, RZ, 0, 0 ;  /* 0x00000000ff007431 */ /* 0x000fe400000001ff */
[----:B------:R-:W-:-:S13]  /*23e0*/  ISETP.NE.AND.EX P0, PT, R22, RZ, PT, P0 ;  /* 0x000000ff1600720c */ /* 0x000fda0003f05300 */
[----:B------:R-:W-:Y:S05]  /*23f0*/  @!P0 BRA `(.L_x_20) ;  /* 0x0000000000588947 */ /* 0x000fea0003800000 */
[----:B------:R-:W-:Y:S01]  /*2400*/  BSSY.RECONVERGENT B1, `(.L_x_20) ;  /* 0x0000015000017945 */ /* 0x000fe20003800200 */
[----:B------:R-:W-:-:S07]  /*2410*/  IMAD.MOV.U32 R0, RZ, RZ, RZ ;  /* 0x000000ffff007224 */ /* 0x000fce00078e00ff */
.L_x_21:
[----:B0-----:R-:W-:-:S04]  /*2420*/  IMAD.WIDE.U32 R4, R22, 0xd79435f, RZ ;  /* 0x0d79435f16047825 */ /* 0x001fc800078e00ff */
[----:B------:R-:W-:-:S04]  /*2430*/  IMAD.WIDE.U32 R6, P0, R23, -0x286bca1b, R4 ;  /* 0xd79435e517067825 */ /* 0x000fc80007800004 */
[----:B------:R-:W-:Y:S01]  /*2440*/  IMAD.WIDE.U32 R4, R23, 0xd79435f, RZ ;  /* 0x0d79435f17047825 */ /* 0x000fe200078e00ff */
[----:B------:R-:W-:-:S03]  /*2450*/  IADD3.X R9, PT, PT, RZ, RZ, RZ, P0, !PT ;  /* 0x000000ffff097210 */ /* 0x000fc600007fe4ff */
[----:B------:R-:W-:Y:S01]  /*2460*/  IMAD.MOV.U32 R8, RZ, RZ, R7 ;  /* 0x000000ffff087224 */ /* 0x000fe200078e0007 */
[----:B------:R-:W-:-:S05]  /*2470*/  IADD3 RZ, P0, PT, R5, R6, RZ ;  /* 0x0000000605ff7210 */ /* 0x000fca0007f1e0ff */
[----:B------:R-:W-:Y:S01]  /*2480*/  IMAD.WIDE.U32.X R4, R22, -0x286bca1b, R8, P0 ;  /* 0xd79435e516047825 */ /* 0x000fe200000e0408 */
[----:B------:R-:W-:-:S04]  /*2490*/  ISETP.GT.U32.AND P0, PT, R23, 0x4b, PT ;  /* 0x0000004b1700780c */ /* 0x000fc80003f04070 */
[----:B------:R-:W-:Y:S02]  /*24a0*/  SHF.R.U64 R6, R4, 0x6, R5 ;  /* 0x0000000604067819 */ /* 0x000fe40000001205 */
[----:B------:R-:W-:Y:S02]  /*24b0*/  IADD3 R4, PT, PT, R1, R0, RZ ;  /* 0x0000000001047210 */ /* 0x000fe40007ffe0ff */
[----:B------:R-:W-:Y:S01]  /*24c0*/  ISETP.GT.U32.AND.EX P0, PT, R22, RZ, PT, P0 ;  /* 0x000000ff1600720c */ /* 0x000fe20003f04100 */
[----:B------:R-:W-:Y:S01]  /*24d0*/  IMAD R3, R6, -0x4c, R23 ;  /* 0xffffffb406037824 */ /* 0x000fe200078e0217 */
[----:B------:R-:W-:Y:S02]  /*24e0*/  SHF.R.U32.HI R5, RZ, 0x6, R5 ;  /* 0x00000006ff057819 */ /* 0x000fe40000011605 */
[----:B------:R-:W-:Y:S01]  /*24f0*/  IADD3 R0, PT, PT, R0, 0x1, RZ ;  /* 0x0000000100007810 */ /* 0x000fe20007ffe0ff */
[----:B------:R-:W-:Y:S01]  /*2500*/  VIADD R3, R3, 0x2f ;  /* 0x0000002f03037836 */ /* 0x000fe20000000000 */
[----:B------:R-:W-:Y:S01]  /*2510*/  MOV R23, R6 ;  /* 0x0000000600177202 */ /* 0x000fe20000000f00 */
[----:B------:R-:W-:-:S03]  /*2520*/  IMAD.MOV.U32 R22, RZ, RZ, R5 ;  /* 0x000000ffff167224 */ /* 0x000fc600078e0005 */
[----:B------:R0:W-:Y:S03]  /*2530*/  STL.U8 [R4+0x50], R3 ;  /* 0x0000500304007387 */ /* 0x0001e60000100000 */
[----:B------:R-:W-:Y:S05]  /*2540*/  @P0 BRA `(.L_x_21) ;  /* 0xfffffffc00b40947 */ /* 0x000fea000383ffff */
[----:B------:R-:W-:Y:S05]  /*2550*/  BSYNC.RECONVERGENT B1 ;  /* 0x0000000000017941 */ /* 0x000fea0003800200 */
.L_x_20:
[----:B------:R-:W-:Y:S05]  /*2560*/  BSYNC.RECONVERGENT B0 ;  /* 0x0000000000007941 */ /* 0x000fea0003800200 */
.L_x_19:
[----:B------:R-:W-:Y:S01]  /*2570*/  IMAD.IADD R0, R1, 0x1, R0 ;  /* 0x0000000101007824 */ /* 0x000fe200078e0200 */
[----:B0-----:R-:W-:Y:S01]  /*2580*/  MOV R3, 0x0 ;  /* 0x0000000000037802 */ /* 0x001fe20000000f00 */
[----:B------:R-:W0:Y:S01]  /*2590*/  LDCU.64 UR4, c[0x4][0x18] ;  /* 0x01000300ff0477ac */ /* 0x000e220008000a00 */
[----:B------:R-:W-:Y:S01]  /*25a0*/  MOV R6, R2 ;  /* 0x0000000200067202 */ /* 0x000fe20000000f00 */
[----:B------:R-:W-:Y:S01]  /*25b0*/  IMAD.MOV.U32 R7, RZ, RZ, R18 ;  /* 0x000000ffff077224 */ /* 0x000fe200078e0012 */
[----:B------:R1:W-:Y:S01]  /*25c0*/  STL.U8 [R0+0x50], RZ ;  /* 0x000050ff00007387 */ /* 0x0003e20000100000 */
[----:B------:R1:W2:Y:S03]  /*25d0*/  LDC.64 R8, c[0x4][R3] ;  /* 0x0100000003087b82 */ /* 0x0002a60000000a00 */
[----:B------:R1:W-:Y:S01]  /*25e0*/  STL.64 [R1+0x68], R16 ;  /* 0x0000681001007387 */ /* 0x0003e20000100a00 */
[----:B0-----:R-:W-:Y:S01]  /*25f0*/  MOV R4, UR4 ;  /* 0x0000000400047c02 */ /* 0x001fe20008000f00 */
[----:B-1----:R-:W-:-:S07]  /*2600*/  IMAD.U32 R5, RZ, RZ, UR5 ;  /* 0x00000005ff057e24 */ /* 0x002fce000f8e00ff */
[----:B------:R-:W-:-:S07]  /*2610*/  LEPC R20, `(.L_x_22) ;  /* 0x000000001014794e */ /* 0x000fce0000000000 */
[----:B--2---:R-:W-:Y:S05]  /*2620*/  CALL.ABS.NOINC R8 ;  /* 0x0000000008007343 */ /* 0x004fea0003c00000 */
.L_x_22:
[----:B------:R-:W-:Y:S05]  /*2630*/  EXIT ;  /* 0x000000000000794d */ /* 0x000fea0003800000 */
        .type           $_Z10bruteForcePc$_Z6my_powxi,@function
        .size           $_Z10bruteForcePc$_Z6my_powxi,(.L_x_31 - $_Z10bruteForcePc$_Z6my_powxi)
$_Z10bruteForcePc$_Z6my_powxi:
[----:B------:R-:W-:Y:S01]  /*2640*/  ISETP.NE.AND P0, PT, R6, RZ, PT ;  /* 0x000000ff0600720c */ /* 0x000fe20003f05270 */
[----:B------:R-:W-:Y:S01]  /*2650*/  UMOV UR4, 0x1 ;  /* 0x0000000100047882 */ /* 0x000fe20000000000 */
[----:B------:R-:W-:-:S11]  /*2660*/  UMOV UR5, URZ ;  /* 0x000000ff00057c82 */ /* 0x000fd60008000000 */
[----:B------:R-:W-:Y:S05]  /*2670*/  @!P0 BRA `(.L_x_23) ;  /* 0x0000000000d08947 */ /* 0x000fea0003800000 */
[C---:B------:R-:W-:Y:S01]  /*2680*/  ISETP.GE.U32.AND P0, PT, R6.reuse, 0x4, PT ;  /* 0x000000040600780c */ /* 0x040fe20003f06070 */
[----:B------:R-:W-:Y:S01]  /*2690*/  UMOV UR4, 0x1 ;  /* 0x0000000100047882 */ /* 0x000fe20000000000 */
[----:B------:R-:W-:Y:S01]  /*26a0*/  UMOV UR5, URZ ;  /* 0x000000ff00057c82 */ /* 0x000fe20008000000 */
[----:B------:R-:W-:-:S10]  /*26b0*/  LOP3.LUT R9, R6, 0x3, RZ, 0xc0, !PT ;  /* 0x0000000306097812 */ /* 0x000fd400078ec0ff */
[----:B------:R-:W-:Y:S05]  /*26c0*/  @!P0 BRA `(.L_x_24) ;  /* 0x0000000000948947 */ /* 0x000fea0003800000 */
[----:B------:R-:W-:Y:S01]  /*26d0*/  LOP3.LUT R6, R6, 0xfffffffc, RZ, 0xc0, !PT ;  /* 0xfffffffc06067812 */ /* 0x000fe200078ec0ff */
[----:B------:R-:W-:Y:S01]  /*26e0*/  UMOV UR4, 0x1 ;  /* 0x0000000100047882 */ /* 0x000fe20000000000 */
[----:B------:R-:W-:Y:S02]  /*26f0*/  UMOV UR5, URZ ;  /* 0x000000ff00057c82 */ /* 0x000fe40008000000 */
[----:B------:R-:W-:-:S04]  /*2700*/  IADD3 R6, PT, PT, -R6, RZ, RZ ;  /* 0x000000ff06067210 */ /* 0x000fc80007ffe1ff */
[----:B------:R-:W-:-:S13]  /*2710*/  ISETP.GE.AND P0, PT, R6, RZ, PT ;  /* 0x000000ff0600720c */ /* 0x000fda0003f06270 */
[----:B------:R-:W-:Y:S05]  /*2720*/  @P0 BRA `(.L_x_25) ;  /* 0x0000000000600947 */ /* 0x000fea0003800000 */
[----:B------:R-:W-:Y:S01]  /*2730*/  IMAD.MOV R11, RZ, RZ, -R6 ;  /* 0x000000ffff0b7224 */ /* 0x000fe200078e0a06 */
[----:B------:R-:W-:-:S04]  /*2740*/  PLOP3.LUT P0, PT, PT, PT, PT, 0x80, 0x8 ;  /* 0x000000000008781c */ /* 0x000fc80003f0f070 */
[----:B------:R-:W-:-:S13]  /*2750*/  ISETP.GT.AND P2, PT, R11, 0xc, PT ;  /* 0x0000000c0b00780c */ /* 0x000fda0003f44270 */
[----:B------:R-:W-:Y:S05]  /*2760*/  @!P2 BRA `(.L_x_26) ;  /* 0x00000000001ca947 */ /* 0x000fea0003800000 */
[----:B------:R-:W-:-:S13]  /*2770*/  PLOP3.LUT P0, PT, PT, PT, PT, 0x8, 0x80 ;  /* 0x000000000080781c */ /* 0x000fda0003f0e170 */
.L_x_27:
[----:B------:R-:W-:Y:S01]  /*2780*/  IADD3 R6, PT, PT, R6, 0x10, RZ ;  /* 0x0000001006067810 */ /* 0x000fe20007ffe0ff */
[----:B------:R-:W-:Y:S01]  /*2790*/  UMOV UR5, UR4 ;  /* 0x0000000400057c82 */ /* 0x000fe20008000000 */
[----:B------:R-:W-:Y:S02]  /*27a0*/  UMOV UR4, URZ ;  /* 0x000000ff00047c82 */ /* 0x000fe40008000000 */
[----:B------:R-:W-:-:S13]  /*27b0*/  ISETP.GE.AND P2, PT, R6, -0xc, PT ;  /* 0xfffffff40600780c */ /* 0x000fda0003f46270 */
[----:B------:R-:W-:Y:S05]  /*27c0*/  @!P2 BRA `(.L_x_27) ;  /* 0xfffffffc00eca947 */ /* 0x000fea000383ffff */
[----:B------:R-:W-:-:S12]  /*27d0*/  UIMAD UR5, UR5, 0x6198fa41, URZ ;  /* 0x6198fa41050578a4 */ /* 0x000fd8000f8e02ff */
.L_x_26:
[----:B------:R-:W-:-:S05]  /*27e0*/  IMAD.MOV R11, RZ, RZ, -R6 ;  /* 0x000000ffff0b7224 */ /* 0x000fca00078e0a06 */
[----:B------:R-:W-:-:S13]  /*27f0*/  ISETP.GT.AND P2, PT, R11, 0x4, PT ;  /* 0x000000040b00780c */ /* 0x000fda0003f44270 */
[----:B------:R-:W-:Y:S05]  /*2800*/  @!P2 BRA `(.L_x_28) ;  /* 0x000000000020a947 */ /* 0x000fea0003800000 */
[----:B------:R-:W-:Y:S01]  /*2810*/  UIMAD.WIDE.U32 UR6, UR4, 0x1fd1100, URZ ;  /* 0x01fd1100040678a5 */ /* 0x000fe2000f8e00ff */
[----:B------:R-:W-:Y:S01]  /*2820*/  PLOP3.LUT P0, PT, PT, PT, PT, 0x8, 0x80 ;  /* 0x000000000080781c */ /* 0x000fe20003f0e170 */
[----:B------:R-:W-:Y:S01]  /*2830*/  UIMAD UR5, UR5, 0x1fd1100, URZ ;  /* 0x01fd1100050578a4 */ /* 0x000fe2000f8e02ff */
[----:B------:R-:W-:-:S03]  /*2840*/  IADD3 R6, PT, PT, R6, 0x8, RZ ;  /* 0x0000000806067810 */ /* 0x000fc60007ffe0ff */
[----:B------:R-:W-:Y:S02]  /*2850*/  UIADD3 UR7, UPT, UPT, UR7, UR5, URZ ;  /* 0x0000000507077290 */ /* 0x000fe4000fffe0ff */
[----:B------:R-:W-:Y:S02]  /*2860*/  UIMAD.WIDE.U32 UR4, UR6, 0x1fd1100, URZ ;  /* 0x01fd1100060478a5 */ /* 0x000fe4000f8e00ff */
[----:B------:R-:W-:-:S04]  /*2870*/  UIMAD UR7, UR7, 0x1fd1100, URZ ;  /* 0x01fd1100070778a4 */ /* 0x000fc8000f8e02ff */
[----:B------:R-:W-:-:S12]  /*2880*/  UIADD3 UR5, UPT, UPT, UR5, UR7, URZ ;  /* 0x0000000705057290 */ /* 0x000fd8000fffe0ff */
.L_x_28:
[----:B------:R-:W-:-:S13]  /*2890*/  ISETP.NE.OR P0, PT, R6, RZ, P0 ;  /* 0x000000ff0600720c */ /* 0x000fda0000705670 */
[----:B------:R-:W-:Y:S05]  /*28a0*/  @!P0 BRA `(.L_x_24) ;  /* 0x00000000001c8947 */ /* 0x000fea0003800000 */
.L_x_25:
[----:B------:R-:W-:Y:S01]  /*28b0*/  VIADD R6, R6, 0x4 ;  /* 0x0000000406067836 */ /* 0x000fe20000000000 */
[----:B------:R-:W-:Y:S02]  /*28c0*/  UIMAD.WIDE.U32 UR6, UR4, 0x1fd1100, URZ ;  /* 0x01fd1100040678a5 */ /* 0x000fe4000f8e00ff */
[----:B------:R-:W-:Y:S02]  /*28d0*/  UIMAD UR5, UR5, 0x1fd1100, URZ ;  /* 0x01fd1100050578a4 */ /* 0x000fe4000f8e02ff */
[----:B------:R-:W-:Y:S02]  /*28e0*/  ISETP.NE.AND P0, PT, R6, RZ, PT ;  /* 0x000000ff0600720c */ /* 0x000fe40003f05270 */
[----:B------:R-:W-:Y:S01]  /*28f0*/  UIADD3 UR5, UPT, UPT, UR7, UR5, URZ ;  /* 0x0000000507057290 */ /* 0x000fe2000fffe0ff */
[----:B------:R-:W-:-:S10]  /*2900*/  UMOV UR4, UR6 ;  /* 0x0000000600047c82 */ /* 0x000fd40008000000 */
[----:B------:R-:W-:Y:S05]  /*2910*/  @P0 BRA `(.L_x_25) ;  /* 0xfffffffc00e40947 */ /* 0x000fea000383ffff */
.L_x_24:
[----:B------:R-:W-:-:S13]  /*2920*/  ISETP.NE.AND P0, PT, R9, RZ, PT ;  /* 0x000000ff0900720c */ /* 0x000fda0003f05270 */
[----:B------:R-:W-:Y:S05]  /*2930*/  @!P0 BRA `(.L_x_23) ;  /* 0x0000000000208947 */ /* 0x000fea0003800000 */
[----:B------:R-:W-:-:S07]  /*2940*/  IADD3 R9, PT, PT, -R9, RZ, RZ ;  /* 0x000000ff09097210 */ /* 0x000fce0007ffe1ff */
.L_x_29:
[----:B------:R-:W-:Y:S01]  /*2950*/  VIADD R9, R9, 0x1 ;  /* 0x0000000109097836 */ /* 0x000fe20000000000 */
[----:B------:R-:W-:Y:S02]  /*2960*/  UIMAD.WIDE.U32 UR6, UR4, 0x4c, URZ ;  /* 0x0000004c040678a5 */ /* 0x000fe4000f8e00ff */
[----:B------:R-:W-:Y:S02]  /*2970*/  UIMAD UR5, UR5, 0x4c, URZ ;  /* 0x0000004c050578a4 */ /* 0x000fe4000f8e02ff */
[----:B------:R-:W-:Y:S02]  /*2980*/  ISETP.NE.AND P0, PT, R9, RZ, PT ;  /* 0x000000ff0900720c */ /* 0x000fe40003f05270 */
[----:B------:R-:W-:Y:S01]  /*2990*/  UIADD3 UR5, UPT, UPT, UR7, UR5, URZ ;  /* 0x0000000507057290 */ /* 0x000fe2000fffe0ff */
[----:B------:R-:W-:-:S10]  /*29a0*/  UMOV UR4, UR6 ;  /* 0x0000000600047c82 */ /* 0x000fd40008000000 */
[----:B------:R-:W-:Y:S05]  /*29b0*/  @P0 BRA `(.L_x_29) ;  /* 0xfffffffc00e40947 */ /* 0x000fea000383ffff */
.L_x_23:
[----:B------:R-:W-:Y:S01]  /*29c0*/  HFMA2 R11, -RZ, RZ, 0, 0 ;  /* 0x00000000ff0b7431 */ /* 0x000fe200000001ff */
[----:B------:R-:W-:Y:S01]  /*29d0*/  UMOV UR36, UR4 ;  /* 0x0000000400247c82 */ /* 0x000fe20008000000 */
[----:B------:R-:W-:Y:S02]  /*29e0*/  UMOV UR37, UR5 ;  /* 0x0000000500257c82 */ /* 0x000fe40008000000 */
[----:B------:R-:W-:Y:S05]  /*29f0*/  RET.REL.NODEC R10 `(_Z10bruteForcePc) ;  /* 0xffffffd40a807950 */ /* 0x000fea0003c3ffff */
.L_x_30:
[----:B------:R-:W-:-:S00]  /*2a00*/  BRA `(.L_x_30) ;  /* 0xfffffffc00fc7947 */ /* 0x000fc0000383ffff */
[----:B------:R-:W-:-:S00]  /*2a10*/  NOP ;  /* 0x0000000000007918 */ /* 0x000fc00000000000 */
        /* <DEDUP_REMOVED lines=14> */
.L_x_31:


//--------------------- .nv.global.init           --------------------------
	.section	.nv.global.init,"aw",@progbits
.nv.global.init:
	.type		$str$1,@object
	.size		$str$1,($str$3 - $str$1)
$str$1:
        /*0000*/ 	.byte	0x46, 0x6f, 0x75, 0x6e, 0x64, 0x20, 0x70, 0x61, 0x73, 0x73, 0x77, 0x6f, 0x72, 0x64, 0x21, 0x0a
        /*0010*/ 	.byte	0x00
	.type		$str$3,@object
	.size		$str$3,($str$2 - $str$3)
$str$3:
        /*0011*/ 	.byte	0x46, 0x6f, 0x75, 0x6e, 0x64, 0x20, 0x70, 0x61, 0x73, 0x73, 0x77, 0x6f, 0x72, 0x64, 0x3a, 0x20
        /*0021*/ 	.byte	0x25, 0x73, 0x0a, 0x00
	.type		$str$2,@object
	.size		$str$2,(.L_1 - $str$2)
$str$2:
        /*0025*/ 	.byte	0x50, 0x61, 0x73, 0x73, 0x77, 0x6f, 0x72, 0x64, 0x20, 0x69, 0x6e, 0x20, 0x64, 0x65, 0x63, 0x69
        /*0035*/ 	.byte	0x6d, 0x61, 0x6c, 0x20, 0x62, 0x61, 0x73, 0x65, 0x3a, 0x20, 0x25, 0x6c, 0x6c, 0x69, 0x0a, 0x00
.L_1:


//--------------------- .nv.shared.reserved.0     --------------------------
	.section	.nv.shared.reserved.0,"aw",@nobits
	.weak		__nv_reservedSMEM_offset_0_alias
	.size		__nv_reservedSMEM_offset_0_alias, 0, 64
	.other		__nv_reservedSMEM_offset_0_alias,@"STO_CUDA_RESERVED_SHARED STV_DEFAULT"
__nv_reservedSMEM_offset_0_alias:
	.zero		0
	.zero		64


//--------------------- .nv.constant0._Z10bruteForcePc --------------------------
	.section	.nv.constant0._Z10bruteForcePc,"a",@progbits
	.sectionflags	@""
	.align	4
.nv.constant0._Z10bruteForcePc:
	.zero		904


//--------------------- SYMBOLS --------------------------

	.type		.nv.reservedSmem.offset0,@object
	.size		.nv.reservedSmem.offset0,0x4
	.type		vprintf,@function
